	.headerflags	@"EF_CUDA_TEXMODE_UNIFIED EF_CUDA_64BIT_ADDRESS EF_CUDA_ACCELERATORS EF_CUDA_SM90 EF_CUDA_VIRTUAL_SM(EF_CUDA_SM90)"
	.elftype	@"ET_EXEC"


//--------------------- .nv.info                  --------------------------
	.section	.nv.info,"",@"SHT_CUDA_INFO"
	.align	4


	//----- nvinfo : EIATTR_REGCOUNT
	.align		4
        /*0000*/ 	.byte	0x04, 0x2f
        /*0002*/ 	.short	(.L_3 - .L_2)
	.align		4
.L_2:
        /*0004*/ 	.word	index@(triton_poi_fused__native_batch_norm_legit_no_training_add_convolution_elu_4)
        /*0008*/ 	.word	0x00000020


	//----- nvinfo : EIATTR_MIN_STACK_SIZE
	.align		4
.L_3:
        /*000c*/ 	.byte	0x04, 0x12
        /*000e*/ 	.short	(.L_5 - .L_4)
	.align		4
.L_4:
        /*0010*/ 	.word	index@(triton_poi_fused__native_batch_norm_legit_no_training_add_convolution_elu_4)
        /*0014*/ 	.word	0x00000000


	//----- nvinfo : EIATTR_FRAME_SIZE
	.align		4
.L_5:
        /*0018*/ 	.byte	0x04, 0x11
        /*001a*/ 	.short	(.L_7 - .L_6)
	.align		4
.L_6:
        /*001c*/ 	.word	index@(triton_poi_fused__native_batch_norm_legit_no_training_add_convolution_elu_4)
        /*0020*/ 	.word	0x00000000


	//----- nvinfo : EIATTR_MIN_STACK_SIZE
	.align		4
.L_7:
        /*0024*/ 	.byte	0x04, 0x12
        /*0026*/ 	.short	(.L_9 - .L_8)
	.align		4
.L_8:
        /*0028*/ 	.word	index@(triton_poi_fused__native_batch_norm_legit_no_training_add_convolution_elu_4)
        /*002c*/ 	.word	0x00000000
.L_9:


//--------------------- .nv.info.triton_poi_fused__native_batch_norm_legit_no_training_add_convolution_elu_4 --------------------------
	.section	.nv.info.triton_poi_fused__native_batch_norm_legit_no_training_add_convolution_elu_4,"",@"SHT_CUDA_INFO"
	.sectionflags	@""
	.align	4


	//----- nvinfo : EIATTR_CUDA_API_VERSION
	.align		4
        /*0000*/ 	.byte	0x04, 0x37
        /*0002*/ 	.short	(.L_11 - .L_10)
.L_10:
        /*0004*/ 	.word	0x0000007c


	//----- nvinfo : EIATTR_KPARAM_INFO
	.align		4
.L_11:
        /*0008*/ 	.byte	0x04, 0x17
        /*000a*/ 	.short	(.L_13 - .L_12)
.L_12:
        /*000c*/ 	.word	0x00000000
        /*0010*/ 	.short	0x0008
        /*0012*/ 	.short	0x0040
        /*0014*/ 	.byte	0x00, 0xf0, 0x11, 0x00


	//----- nvinfo : EIATTR_KPARAM_INFO
	.align		4
.L_13:
        /*0018*/ 	.byte	0x04, 0x17
        /*001a*/ 	.short	(.L_15 - .L_14)
.L_14:
        /*001c*/ 	.word	0x00000000
        /*0020*/ 	.short	0x0007
        /*0022*/ 	.short	0x0038
        /*0024*/ 	.byte	0x00, 0xf4, 0x21, 0x00


	//----- nvinfo : EIATTR_KPARAM_INFO
	.align		4
.L_15:
        /*0028*/ 	.byte	0x04, 0x17
        /*002a*/ 	.short	(.L_17 - .L_16)
.L_16:
        /*002c*/ 	.word	0x00000000
        /*0030*/ 	.short	0x0006
        /*0032*/ 	.short	0x0030
        /*0034*/ 	.byte	0x00, 0xf4, 0x21, 0x00


	//----- nvinfo : EIATTR_KPARAM_INFO
	.align		4
.L_17:
        /*0038*/ 	.byte	0x04, 0x17
        /*003a*/ 	.short	(.L_19 - .L_18)
.L_18:
        /*003c*/ 	.word	0x00000000
        /*0040*/ 	.short	0x0005
        /*0042*/ 	.short	0x0028
        /*0044*/ 	.byte	0x00, 0xf4, 0x21, 0x00


	//----- nvinfo : EIATTR_KPARAM_INFO
	.align		4
.L_19:
        /*0048*/ 	.byte	0x04, 0x17
        /*004a*/ 	.short	(.L_21 - .L_20)
.L_20:
        /*004c*/ 	.word	0x00000000
        /*0050*/ 	.short	0x0004
        /*0052*/ 	.short	0x0020
        /*0054*/ 	.byte	0x00, 0xf4, 0x21, 0x00


	//----- nvinfo : EIATTR_KPARAM_INFO
	.align		4
.L_21:
        /*0058*/ 	.byte	0x04, 0x17
        /*005a*/ 	.short	(.L_23 - .L_22)
.L_22:
        /*005c*/ 	.word	0x00000000
        /*0060*/ 	.short	0x0003
        /*0062*/ 	.short	0x0018
        /*0064*/ 	.byte	0x00, 0xf4, 0x21, 0x00


	//----- nvinfo : EIATTR_KPARAM_INFO
	.align		4
.L_23:
        /*0068*/ 	.byte	0x04, 0x17
        /*006a*/ 	.short	(.L_25 - .L_24)
.L_24:
        /*006c*/ 	.word	0x00000000
        /*0070*/ 	.short	0x0002
        /*0072*/ 	.short	0x0010
        /*0074*/ 	.byte	0x00, 0xf4, 0x21, 0x00


	//----- nvinfo : EIATTR_KPARAM_INFO
	.align		4
.L_25:
        /*0078*/ 	.byte	0x04, 0x17
        /*007a*/ 	.short	(.L_27 - .L_26)
.L_26:
        /*007c*/ 	.word	0x00000000
        /*0080*/ 	.short	0x0001
        /*0082*/ 	.short	0x0008
        /*0084*/ 	.byte	0x00, 0xf4, 0x21, 0x00


	//----- nvinfo : EIATTR_KPARAM_INFO
	.align		4
.L_27:
        /*0088*/ 	.byte	0x04, 0x17
        /*008a*/ 	.short	(.L_29 - .L_28)
.L_28:
        /*008c*/ 	.word	0x00000000
        /*0090*/ 	.short	0x0000
        /*0092*/ 	.short	0x0000
        /*0094*/ 	.byte	0x00, 0xf4, 0x21, 0x00


	//----- nvinfo : EIATTR_SPARSE_MMA_MASK
	.align		4
.L_29:
        /*0098*/ 	.byte	0x03, 0x50
        /*009a*/ 	.short	0x0000


	//----- nvinfo : EIATTR_MAXREG_COUNT
	.align		4
        /*009c*/ 	.byte	0x03, 0x1b
        /*009e*/ 	.short	0x00ff


	//----- nvinfo : EIATTR_EXIT_INSTR_OFFSETS
	.align		4
        /*00a0*/ 	.byte	0x04, 0x1c
        /*00a2*/ 	.short	(.L_31 - .L_30)


	//   ....[0]....
.L_30:
        /*00a4*/ 	.word	0x00002330


	//----- nvinfo : EIATTR_REQNTID
	.align		4
.L_31:
        /*00a8*/ 	.byte	0x04, 0x10
        /*00aa*/ 	.short	(.L_33 - .L_32)
.L_32:
        /*00ac*/ 	.word	0x00000080
        /*00b0*/ 	.word	0x00000001
        /*00b4*/ 	.word	0x00000001


	//----- nvinfo : EIATTR_CBANK_PARAM_SIZE
	.align		4
.L_33:
        /*00b8*/ 	.byte	0x03, 0x19
        /*00ba*/ 	.short	0x0044


	//----- nvinfo : EIATTR_PARAM_CBANK
	.align		4
        /*00bc*/ 	.byte	0x04, 0x0a
        /*00be*/ 	.short	(.L_35 - .L_34)
	.align		4
.L_34:
        /*00c0*/ 	.word	index@(.nv.constant0.triton_poi_fused__native_batch_norm_legit_no_training_add_convolution_elu_4)
        /*00c4*/ 	.short	0x0210
        /*00c6*/ 	.short	0x0044


	//----- nvinfo : EIATTR_SW_WAR
	.align		4
.L_35:
        /*00c8*/ 	.byte	0x04, 0x36
        /*00ca*/ 	.short	(.L_37 - .L_36)
.L_36:
        /*00cc*/ 	.word	0x00000008
.L_37:


//--------------------- .nv.callgraph             --------------------------
	.section	.nv.callgraph,"",@"SHT_CUDA_CALLGRAPH"
	.align	4
	.sectionentsize	8
	.align		4
        /*0000*/ 	.word	0x00000000
	.align		4
        /*0004*/ 	.word	0xffffffff
	.align		4
        /*0008*/ 	.word	0x00000000
	.align		4
        /*000c*/ 	.word	0xfffffffe
	.align		4
        /*0010*/ 	.word	0x00000000
	.align		4
        /*0014*/ 	.word	0xfffffffd
	.align		4
        /*0018*/ 	.word	0x00000000
	.align		4
        /*001c*/ 	.word	0xfffffffc


//--------------------- .nv.constant4             --------------------------
	.section	.nv.constant4,"a",@progbits
	.align	8
	.align		8
.nv.constant4:
        /*0000*/ 	.dword	_$_str
	.align		8
        /*0008*/ 	.dword	_$_str_$_2


//--------------------- .text.triton_poi_fused__native_batch_norm_legit_no_training_add_convolution_elu_4 --------------------------
	.section	.text.triton_poi_fused__native_batch_norm_legit_no_training_add_convolution_elu_4,"ax",@progbits
	.align	128
        .global         triton_poi_fused__native_batch_norm_legit_no_training_add_convolution_elu_4
        .type           triton_poi_fused__native_batch_norm_legit_no_training_add_convolution_elu_4,@function
        .size           triton_poi_fused__native_batch_norm_legit_no_training_add_convolution_elu_4,(.L_x_1 - triton_poi_fused__native_batch_norm_legit_no_training_add_convolution_elu_4)
        .other          triton_poi_fused__native_batch_norm_legit_no_training_add_convolution_elu_4,@"STO_CUDA_ENTRY STV_DEFAULT"
triton_poi_fused__native_batch_norm_legit_no_training_add_convolution_elu_4:
.text.triton_poi_fused__native_batch_norm_legit_no_training_add_convolution_elu_4:
[----:B------:R-:W-:Y:S01]  /*0000*/  LDC R1, c[0x0][0x28] ;  /* 0x00000a00ff017b82 */ /* 0x000fe20000000800 */
[----:B------:R-:W1:Y:S07]  /*0010*/  S2R R0, SR_TID.X ;  /* 0x0000000000007919 */ /* 0x000e6e0000002100 */
[----:B------:R-:W2:Y:S01]  /*0020*/  LDC.64 R6, c[0x0][0x230] ;  /* 0x00008c00ff067b82 */ /* 0x000ea20000000a00 */
[----:B------:R-:W-:Y:S01]  /*0030*/  ULDC.64 UR4, c[0x0][0x208] ;  /* 0x0000820000047ab9 */ /* 0x000fe20000000a00 */
[----:B------:R-:W3:Y:S06]  /*0040*/  S2R R5, SR_CTAID.X ;  /* 0x0000000000057919 */ /* 0x000eec0000002500 */
[----:B------:R-:W4:Y:S08]  /*0050*/  LDC.64 R22, c[0x0][0x220] ;  /* 0x00008800ff167b82 */ /* 0x000f300000000a00 */
[----:B------:R-:W5:Y:S08]  /*0060*/  LDC.64 R18, c[0x0][0x228] ;  /* 0x00008a00ff127b82 */ /* 0x000f700000000a00 */
[----:B------:R-:W4:Y:S01]  /*0070*/  LDC.64 R8, c[0x0][0x238] ;  /* 0x00008e00ff087b82 */ /* 0x000f220000000a00 */
[----:B-1----:R-:W-:-:S07]  /*0080*/  SHF.L.U32 R0, R0, 0x2, RZ ;  /* 0x0000000200007819 */ /* 0x002fce00000006ff */
[----:B------:R-:W1:Y:S01]  /*0090*/  LDC.64 R16, c[0x0][0x240] ;  /* 0x00009000ff107b82 */ /* 0x000e620000000a00 */
[----:B---3--:R-:W-:Y:S02]  /*00a0*/  SHF.R.S32.HI R3, RZ, 0x15, R5 ;  /* 0x00000015ff037819 */ /* 0x008fe40000011405 */
[----:B------:R-:W-:Y:S02]  /*00b0*/  LOP3.LUT R0, R0, 0x1fc, RZ, 0xc0, !PT ;  /* 0x000001fc00007812 */ /* 0x000fe400078ec0ff */
[----:B------:R-:W-:Y:S02]  /*00c0*/  SGXT R3, R3, 0x1 ;  /* 0x000000010303781a */ /* 0x000fe40000000200 */
[----:B------:R-:W-:Y:S02]  /*00d0*/  LEA R2, R5, R0, 0xa ;  /* 0x0000000005027211 */ /* 0x000fe400078e50ff */
[----:B------:R-:W3:Y:S02]  /*00e0*/  LDC.64 R4, c[0x0][0x210] ;  /* 0x00008400ff047b82 */ /* 0x000ee40000000a00 */
[----:B------:R-:W-:-:S04]  /*00f0*/  LEA.HI R3, R3, R2, RZ, 0xc ;  /* 0x0000000203037211 */ /* 0x000fc800078f60ff */
[----:B------:R-:W-:-:S04]  /*0100*/  SHF.R.S32.HI R21, RZ, 0xc, R3 ;  /* 0x0000000cff157819 */ /* 0x000fc80000011403 */
[----:B------:R-:W-:-:S04]  /*0110*/  LEA.HI R0, R21, R21, RZ, 0x6 ;  /* 0x0000001515007211 */ /* 0x000fc800078f30ff */
[----:B------:R-:W-:-:S04]  /*0120*/  LOP3.LUT R0, R0, 0xffffffc0, RZ, 0xc0, !PT ;  /* 0xffffffc000007812 */ /* 0x000fc800078ec0ff */
[----:B------:R-:W-:-:S05]  /*0130*/  IADD3 R21, R21, -R0, RZ ;  /* 0x8000000015157210 */ /* 0x000fca0007ffe0ff */
[----:B--2---:R-:W-:-:S06]  /*0140*/  IMAD.WIDE R24, R21, 0x4, R6 ;  /* 0x0000000415187825 */ /* 0x004fcc00078e0206 */
[----:B------:R-:W2:Y:S01]  /*0150*/  LDG.E.EL R24, desc[UR4][R24.64] ;  /* 0x0000000418187981 */ /* 0x000ea2000c2e1900 */
[----:B----4-:R-:W-:-:S04]  /*0160*/  IMAD.WIDE R28, R21, 0x4, R22 ;  /* 0x00000004151c7825 */ /* 0x010fc800078e0216 */
[----:B---3--:R-:W-:Y:S01]  /*0170*/  IMAD.WIDE R4, R2, 0x4, R4 ;  /* 0x0000000402047825 */ /* 0x008fe200078e0204 */
[----:B------:R-:W3:Y:S03]  /*0180*/  LDG.E.EL R0, desc[UR4][R28.64] ;  /* 0x000000041c007981 */ /* 0x000ee6000c2e1900 */
[C---:B-----5:R-:W-:Y:S01]  /*0190*/  IMAD.WIDE R10, R21.reuse, 0x4, R18 ;  /* 0x00000004150a7825 */ /* 0x060fe200078e0212 */
[----:B------:R-:W3:Y:S03]  /*01a0*/  LDG.E.128 R12, desc[UR4][R4.64] ;  /* 0x00000004040c7981 */ /* 0x000ee6000c1e1d00 */
[C---:B0-----:R-:W-:Y:S02]  /*01b0*/  IMAD.WIDE R26, R21.reuse, 0x4, R8 ;  /* 0x00000004151a7825 */ /* 0x041fe400078e0208 */
[----:B------:R-:W4:Y:S02]  /*01c0*/  LDG.E.EL R10, desc[UR4][R10.64] ;  /* 0x000000040a0a7981 */ /* 0x000f24000c2e1900 */
[----:B-1----:R-:W-:-:S02]  /*01d0*/  IMAD.WIDE R20, R21, 0x4, R16 ;  /* 0x0000000415147825 */ /* 0x002fc400078e0210 */
[----:B------:R-:W5:Y:S04]  /*01e0*/  LDG.E.EL R26, desc[UR4][R26.64] ;  /* 0x000000041a1a7981 */ /* 0x000f68000c2e1900 */
[----:B------:R0:W5:Y:S01]  /*01f0*/  LDG.E.EL R11, desc[UR4][R20.64] ;  /* 0x00000004140b7981 */ /* 0x000162000c2e1900 */
[----:B------:R-:W-:-:S04]  /*0200*/  IADD3 R3, R3, 0x200, RZ ;  /* 0x0000020003037810 */ /* 0x000fc80007ffe0ff */
[----:B------:R-:W-:Y:S01]  /*0210*/  SHF.R.S32.HI R3, RZ, 0xc, R3 ;  /* 0x0000000cff037819 */ /* 0x000fe20000011403 */
[----:B0-----:R-:W-:Y:S01]  /*0220*/  HFMA2.MMA R21, -RZ, RZ, 1.625, 0 ;  /* 0x3e800000ff157435 */ /* 0x001fe200000001ff */
[----:B--2---:R-:W-:Y:S02]  /*0230*/  FADD R25, R24, 9.9999997473787516356e-06 ;  /* 0x3727c5ac18197421 */ /* 0x004fe40000000000 */
[----:B------:R-:W-:Y:S02]  /*0240*/  LEA.HI R24, R3, R3, RZ, 0x6 ;  /* 0x0000000303187211 */ /* 0x000fe400078f30ff */
[----:B------:R-:W0:Y:S02]  /*0250*/  MUFU.SQRT R28, R25 ;  /* 0x00000019001c7308 */ /* 0x000e240000002000 */
[----:B------:R-:W-:-:S04]  /*0260*/  LOP3.LUT R24, R24, 0xffffffc0, RZ, 0xc0, !PT ;  /* 0xffffffc018187812 */ /* 0x000fc800078ec0ff */
[----:B------:R-:W-:Y:S01]  /*0270*/  IADD3 R3, R3, -R24, RZ ;  /* 0x8000001803037210 */ /* 0x000fe20007ffe0ff */
[--C-:B---3--:R-:W-:Y:S01]  /*0280*/  FADD R12, R12, R0.reuse ;  /* 0x000000000c0c7221 */ /* 0x108fe20000000000 */
[--C-:B------:R-:W-:Y:S01]  /*0290*/  FADD R13, R13, R0.reuse ;  /* 0x000000000d0d7221 */ /* 0x100fe20000000000 */
[--C-:B------:R-:W-:Y:S01]  /*02a0*/  FADD R14, R14, R0.reuse ;  /* 0x000000000e0e7221 */ /* 0x100fe20000000000 */
[----:B------:R-:W-:Y:S02]  /*02b0*/  FADD R15, R15, R0 ;  /* 0x000000000f0f7221 */ /* 0x000fe40000000000 */
[C---:B----4-:R-:W-:Y:S01]  /*02c0*/  FADD R27, -R10.reuse, R13 ;  /* 0x0000000d0a1b7221 */ /* 0x050fe20000000100 */
[----:B------:R-:W-:Y:S01]  /*02d0*/  FADD R29, -R10, R14 ;  /* 0x0000000e0a1d7221 */ /* 0x000fe20000000100 */
[C---:B0-----:R-:W-:Y:S02]  /*02e0*/  FSETP.GT.AND P0, PT, R28.reuse, 8.50705917302346158658e+37, PT ;  /* 0x7e8000001c00780b */ /* 0x041fe40003f04000 */
[----:B------:R-:W-:-:S02]  /*02f0*/  FSETP.GEU.AND P1, PT, R28, 1.175494350822287508e-38, PT ;  /* 0x008000001c00780b */ /* 0x000fc40003f2e000 */
[----:B------:R-:W-:-:S09]  /*0300*/  FSEL R25, R21, 1, P0 ;  /* 0x3f80000015197808 */ /* 0x000fd20000000000 */
[----:B------:R-:W-:Y:S02]  /*0310*/  @P0 FMUL R28, R28, 0.25 ;  /* 0x3e8000001c1c0820 */ /* 0x000fe40000400000 */
[----:B------:R-:W-:Y:S02]  /*0320*/  @!P1 FMUL R25, R25, 16777216 ;  /* 0x4b80000019199820 */ /* 0x000fe40000400000 */
[----:B------:R-:W-:-:S06]  /*0330*/  @!P1 FMUL R28, R28, 16777216 ;  /* 0x4b8000001c1c9820 */ /* 0x000fcc0000400000 */
[----:B------:R-:W0:Y:S02]  /*0340*/  MUFU.RCP R28, R28 ;  /* 0x0000001c001c7308 */ /* 0x000e240000001000 */
[----:B0-----:R-:W-:Y:S01]  /*0350*/  FMUL R20, R28, R25 ;  /* 0x000000191c147220 */ /* 0x001fe20000400000 */
[C---:B------:R-:W-:Y:S01]  /*0360*/  FADD R25, -R10.reuse, R12 ;  /* 0x0000000c0a197221 */ /* 0x040fe20000000100 */
[----:B------:R-:W-:Y:S02]  /*0370*/  FADD R28, -R10, R15 ;  /* 0x0000000f0a1c7221 */ /* 0x000fe40000000100 */
[-C--:B------:R-:W-:Y:S01]  /*0380*/  FMUL R24, R27, R20.reuse ;  /* 0x000000141b187220 */ /* 0x080fe20000400000 */
[-C--:B------:R-:W-:Y:S01]  /*0390*/  FMUL R25, R25, R20.reuse ;  /* 0x0000001419197220 */ /* 0x080fe20000400000 */
[-C--:B------:R-:W-:Y:S01]  /*03a0*/  FMUL R10, R29, R20.reuse ;  /* 0x000000141d0a7220 */ /* 0x080fe20000400000 */
[----:B------:R-:W-:Y:S01]  /*03b0*/  FMUL R28, R28, R20 ;  /* 0x000000141c1c7220 */ /* 0x000fe20000400000 */
[C-C-:B-----5:R-:W-:Y:S01]  /*03c0*/  FFMA R24, R26.reuse, R24, R11.reuse ;  /* 0x000000181a187223 */ /* 0x160fe2000000000b */
[C-C-:B------:R-:W-:Y:S01]  /*03d0*/  FFMA R25, R26.reuse, R25, R11.reuse ;  /* 0x000000191a197223 */ /* 0x140fe2000000000b */
[C-C-:B------:R-:W-:Y:S01]  /*03e0*/  FFMA R10, R26.reuse, R10, R11.reuse ;  /* 0x0000000a1a0a7223 */ /* 0x140fe2000000000b */
[----:B------:R-:W-:Y:S01]  /*03f0*/  FFMA R26, R26, R28, R11 ;  /* 0x0000001c1a1a7223 */ /* 0x000fe2000000000b */
[----:B------:R-:W-:-:S04]  /*0400*/  IMAD.WIDE R28, R3, 0x4, R6 ;  /* 0x00000004031c7825 */ /* 0x000fc800078e0206 */
[C---:B------:R-:W-:Y:S01]  /*0410*/  FMUL R0, R25.reuse, 1.4426950216293334961 ;  /* 0x3fb8aa3b19007820 */ /* 0x040fe20000400000 */
[----:B------:R-:W-:Y:S01]  /*0420*/  FADD.FTZ R11, |R25|, -RZ ;  /* 0x800000ff190b7221 */ /* 0x000fe20000010200 */
[----:B------:R-:W-:Y:S02]  /*0430*/  IMAD.WIDE R6, R3, 0x4, R22 ;  /* 0x0000000403067825 */ /* 0x000fe400078e0216 */
[----:B------:R0:W2:Y:S02]  /*0440*/  LDG.E.EL R22, desc[UR4][R28.64] ;  /* 0x000000041c167981 */ /* 0x0000a4000c2e1900 */
[----:B------:R-:W1:Y:S01]  /*0450*/  FRND R0, R0 ;  /* 0x0000000000007307 */ /* 0x000e620000201000 */
[----:B------:R-:W-:Y:S01]  /*0460*/  FSETP.GEU.AND P0, PT, R11, 0.40999999642372131348, PT ;  /* 0x3ed1eb850b00780b */ /* 0x000fe20003f0e000 */
[----:B------:R3:W4:Y:S03]  /*0470*/  LDG.E.EL R7, desc[UR4][R6.64] ;  /* 0x0000000406077981 */ /* 0x000726000c2e1900 */
[----:B-1----:R-:W-:-:S02]  /*0480*/  FSEL R20, R0, RZ, P0 ;  /* 0x000000ff00147208 */ /* 0x002fc40000000000 */
[----:B------:R-:W-:-:S03]  /*0490*/  MOV R0, 0x3ab5ebe6 ;  /* 0x3ab5ebe600007802 */ /* 0x000fc60000000f00 */
[C---:B------:R-:W-:Y:S01]  /*04a0*/  FFMA.FTZ R11, -R20.reuse, 0.693145751953125, R25 ;  /* 0x3f317200140b7823 */ /* 0x040fe20000010119 */
[----:B------:R-:W-:-:S03]  /*04b0*/  FSETP.NEU.AND P5, PT, R20, 128, PT ;  /* 0x430000001400780b */ /* 0x000fc60003fad000 */
[C---:B------:R-:W-:Y:S01]  /*04c0*/  FFMA.FTZ R11, -R20.reuse, 1.428606765330187045e-06, R11 ;  /* 0x35bfbe8e140b7823 */ /* 0x040fe2000001010b */
[----:B------:R-:W-:-:S03]  /*04d0*/  FSEL R27, R20, 127, P5 ;  /* 0x42fe0000141b7808 */ /* 0x000fc60002800000 */
[C---:B------:R-:W-:Y:S01]  /*04e0*/  FFMA.FTZ R23, R11.reuse, R0, 0.0083824126049876213074 ;  /* 0x3c0956630b177423 */ /* 0x040fe20000010000 */
[----:B------:R-:W1:Y:S03]  /*04f0*/  MUFU.EX2 R20, R27 ;  /* 0x0000001b00147308 */ /* 0x000e660000000800 */
[----:B------:R-:W-:-:S04]  /*0500*/  FFMA.FTZ R23, R11, R23, 0.041667830199003219604 ;  /* 0x3d2aabe30b177423 */ /* 0x000fc80000010017 */
[----:B------:R-:W-:-:S04]  /*0510*/  FFMA.FTZ R23, R11, R23, 0.16666397452354431152 ;  /* 0x3e2aa9f60b177423 */ /* 0x000fc80000010017 */
[----:B0-----:R-:W-:-:S04]  /*0520*/  FFMA.FTZ R28, R11, R23, 0.49999994039535522461 ;  /* 0x3efffffe0b1c7423 */ /* 0x001fc80000010017 */
[----:B------:R-:W-:Y:S01]  /*0530*/  FMUL R28, R11, R28 ;  /* 0x0000001c0b1c7220 */ /* 0x000fe20000400000 */
[----:B-1----:R-:W-:-:S03]  /*0540*/  FADD R23, R20, -1 ;  /* 0xbf80000014177421 */ /* 0x002fc60000000000 */
[----:B------:R-:W-:-:S04]  /*0550*/  FFMA.FTZ R11, R11, R28, R11 ;  /* 0x0000001c0b0b7223 */ /* 0x000fc8000001000b */
[----:B------:R-:W-:Y:S01]  /*0560*/  FFMA.FTZ R28, R20, R11, R23 ;  /* 0x0000000b141c7223 */ /* 0x000fe20000010017 */
[----:B------:R-:W-:-:S04]  /*0570*/  FMUL R20, R24, 1.4426950216293334961 ;  /* 0x3fb8aa3b18147820 */ /* 0x000fc80000400000 */
[----:B------:R-:W0:Y:S01]  /*0580*/  FRND R11, R20 ;  /* 0x00000014000b7307 */ /* 0x000e220000201000 */
[----:B---3--:R-:W-:-:S05]  /*0590*/  FADD.FTZ R6, |R24|, -RZ ;  /* 0x800000ff18067221 */ /* 0x008fca0000010200 */
[----:B------:R-:W-:Y:S01]  /*05a0*/  FSETP.GEU.AND P0, PT, R6, 0.40999999642372131348, PT ;  /* 0x3ed1eb850600780b */ /* 0x000fe20003f0e000 */
[----:B------:R-:W-:-:S04]  /*05b0*/  IMAD.WIDE R18, R3, 0x4, R18 ;  /* 0x0000000403127825 */ /* 0x000fc800078e0212 */
[----:B------:R-:W-:Y:S01]  /*05c0*/  IMAD.WIDE R8, R3, 0x4, R8 ;  /* 0x0000000403087825 */ /* 0x000fe200078e0208 */
[----:B------:R1:W3:Y:S01]  /*05d0*/  LDG.E.EL R6, desc[UR4][R18.64] ;  /* 0x0000000412067981 */ /* 0x0002e2000c2e1900 */
[----:B0-----:R-:W-:Y:S02]  /*05e0*/  FSEL R11, R11, RZ, P0 ;  /* 0x000000ff0b0b7208 */ /* 0x001fe40000000000 */
[----:B------:R-:W-:-:S04]  /*05f0*/  IMAD.WIDE R16, R3, 0x4, R16 ;  /* 0x0000000403107825 */ /* 0x000fc800078e0210 */
[----:B------:R-:W-:-:S04]  /*0600*/  FFMA.FTZ R23, -R11, 0.693145751953125, R24 ;  /* 0x3f3172000b177823 */ /* 0x000fc80000010118 */
[----:B------:R-:W-:-:S04]  /*0610*/  FFMA.FTZ R3, -R11, 1.428606765330187045e-06, R23 ;  /* 0x35bfbe8e0b037823 */ /* 0x000fc80000010117 */
[----:B------:R-:W-:Y:S01]  /*0620*/  FFMA.FTZ R20, R3, R0, 0.0083824126049876213074 ;  /* 0x3c09566303147423 */ /* 0x000fe20000010000 */
[----:B------:R-:W-:-:S03]  /*0630*/  FSETP.NEU.AND P2, PT, R11, 128, PT ;  /* 0x430000000b00780b */ /* 0x000fc60003f4d000 */
[----:B------:R-:W-:Y:S01]  /*0640*/  FFMA.FTZ R20, R3, R20, 0.041667830199003219604 ;  /* 0x3d2aabe303147423 */ /* 0x000fe20000010014 */
[----:B------:R-:W-:-:S03]  /*0650*/  FSEL R29, R11, 127, P2 ;  /* 0x42fe00000b1d7808 */ /* 0x000fc60001000000 */
[C---:B------:R-:W-:Y:S01]  /*0660*/  FFMA.FTZ R20, R3.reuse, R20, 0.16666397452354431152 ;  /* 0x3e2aa9f603147423 */ /* 0x040fe20000010014 */
[----:B------:R-:W1:Y:S03]  /*0670*/  MUFU.EX2 R11, R29 ;  /* 0x0000001d000b7308 */ /* 0x000e660000000800 */
[----:B------:R-:W-:-:S04]  /*0680*/  FFMA.FTZ R20, R3, R20, 0.49999994039535522461 ;  /* 0x3efffffe03147423 */ /* 0x000fc80000010014 */
[----:B------:R-:W-:-:S04]  /*0690*/  FMUL R20, R3, R20 ;  /* 0x0000001403147220 */ /* 0x000fc80000400000 */
[----:B------:R-:W-:Y:S01]  /*06a0*/  FFMA.FTZ R20, R3, R20, R3 ;  /* 0x0000001403147223 */ /* 0x000fe20000010003 */
[----:B------:R-:W-:Y:S01]  /*06b0*/  FMUL R3, R10, 1.4426950216293334961 ;  /* 0x3fb8aa3b0a037820 */ /* 0x000fe20000400000 */
[----:B-1----:R-:W-:-:S05]  /*06c0*/  FADD R18, R11, -1 ;  /* 0xbf8000000b127421 */ /* 0x002fca0000000000 */
[----:B------:R-:W0:Y:S01]  /*06d0*/  FRND R3, R3 ;  /* 0x0000000300037307 */ /* 0x000e220000201000 */
[----:B------:R-:W-:Y:S01]  /*06e0*/  FFMA.FTZ R11, R11, R20, R18 ;  /* 0x000000140b0b7223 */ /* 0x000fe20000010012 */
[----:B------:R-:W-:Y:S01]  /*06f0*/  FADD.FTZ R18, |R10|, -RZ ;  /* 0x800000ff0a127221 */ /* 0x000fe20000010200 */
[----:B------:R-:W5:Y:S04]  /*0700*/  LDG.E.EL R20, desc[UR4][R16.64] ;  /* 0x0000000410147981 */ /* 0x000f68000c2e1900 */
[----:B------:R-:W-:-:S04]  /*0710*/  FSETP.GEU.AND P0, PT, R18, 0.40999999642372131348, PT ;  /* 0x3ed1eb851200780b */ /* 0x000fc80003f0e000 */
[----:B0-----:R-:W-:Y:S02]  /*0720*/  FSEL R19, R3, RZ, P0 ;  /* 0x000000ff03137208 */ /* 0x001fe40000000000 */
[----:B------:R0:W5:Y:S03]  /*0730*/  LDG.E.EL R3, desc[UR4][R8.64] ;  /* 0x0000000408037981 */ /* 0x000166000c2e1900 */
[C---:B------:R-:W-:Y:S01]  /*0740*/  FFMA.FTZ R18, -R19.reuse, 0.693145751953125, R10 ;  /* 0x3f31720013127823 */ /* 0x040fe2000001010a */
[----:B------:R-:W-:-:S03]  /*0750*/  FSETP.NEU.AND P0, PT, R19, 128, PT ;  /* 0x430000001300780b */ /* 0x000fc60003f0d000 */
[C---:B------:R-:W-:Y:S01]  /*0760*/  FFMA.FTZ R23, -R19.reuse, 1.428606765330187045e-06, R18 ;  /* 0x35bfbe8e13177823 */ /* 0x040fe20000010112 */
[----:B------:R-:W-:-:S03]  /*0770*/  FSEL R18, R19, 127, P0 ;  /* 0x42fe000013127808 */ /* 0x000fc60000000000 */
[C---:B0-----:R-:W-:Y:S01]  /*0780*/  FFMA.FTZ R8, R23.reuse, R0, 0.0083824126049876213074 ;  /* 0x3c09566317087423 */ /* 0x041fe20000010000 */
[----:B------:R-:W0:Y:S03]  /*0790*/  MUFU.EX2 R19, R18 ;  /* 0x0000001200137308 */ /* 0x000e260000000800 */
[----:B------:R-:W-:-:S04]  /*07a0*/  FFMA.FTZ R8, R23, R8, 0.041667830199003219604 ;  /* 0x3d2aabe317087423 */ /* 0x000fc80000010008 */
[----:B------:R-:W-:-:S04]  /*07b0*/  FFMA.FTZ R8, R23, R8, 0.16666397452354431152 ;  /* 0x3e2aa9f617087423 */ /* 0x000fc80000010008 */
[----:B------:R-:W-:-:S04]  /*07c0*/  FFMA.FTZ R8, R23, R8, 0.49999994039535522461 ;  /* 0x3efffffe17087423 */ /* 0x000fc80000010008 */
[----:B------:R-:W-:Y:S01]  /*07d0*/  FMUL R8, R23, R8 ;  /* 0x0000000817087220 */ /* 0x000fe20000400000 */
[----:B0-----:R-:W-:-:S03]  /*07e0*/  FADD R16, R19, -1 ;  /* 0xbf80000013107421 */ /* 0x001fc60000000000 */
[----:B------:R-:W-:-:S04]  /*07f0*/  FFMA.FTZ R8, R23, R8, R23 ;  /* 0x0000000817087223 */ /* 0x000fc80000010017 */
[----:B------:R-:W-:Y:S01]  /*0800*/  FFMA.FTZ R23, R19, R8, R16 ;  /* 0x0000000813177223 */ /* 0x000fe20000010010 */
[----:B------:R-:W-:-:S06]  /*0810*/  FMUL R8, R26, 1.4426950216293334961 ;  /* 0x3fb8aa3b1a087820 */ /* 0x000fcc0000400000 */
[----:B------:R-:W0:Y:S01]  /*0820*/  FRND R8, R8 ;  /* 0x0000000800087307 */ /* 0x000e220000201000 */
[----:B------:R-:W-:-:S05]  /*0830*/  FADD.FTZ R9, |R26|, -RZ ;  /* 0x800000ff1a097221 */ /* 0x000fca0000010200 */
[----:B------:R-:W-:-:S04]  /*0840*/  FSETP.GEU.AND P1, PT, R9, 0.40999999642372131348, PT ;  /* 0x3ed1eb850900780b */ /* 0x000fc80003f2e000 */
[----:B0-----:R-:W-:-:S05]  /*0850*/  FSEL R17, R8, RZ, P1 ;  /* 0x000000ff08117208 */ /* 0x001fca0000800000 */
[C---:B------:R-:W-:Y:S01]  /*0860*/  FFMA.FTZ R16, -R17.reuse, 0.693145751953125, R26 ;  /* 0x3f31720011107823 */ /* 0x040fe2000001011a */
[----:B------:R-:W-:Y:S01]  /*0870*/  @!P5 FADD R28, R28, R28 ;  /* 0x0000001c1c1cd221 */ /* 0x000fe20000000000 */
[C---:B------:R-:W-:Y:S02]  /*0880*/  FSETP.NEU.AND P5, PT, R17.reuse, 128, PT ;  /* 0x430000001100780b */ /* 0x040fe40003fad000 */
[C---:B------:R-:W-:Y:S02]  /*0890*/  FFMA.FTZ R9, -R17.reuse, 1.428606765330187045e-06, R16 ;  /* 0x35bfbe8e11097823 */ /* 0x040fe40000010110 */
[----:B------:R-:W-:Y:S02]  /*08a0*/  FSEL R16, R17, 127, P5 ;  /* 0x42fe000011107808 */ /* 0x000fe40002800000 */
[----:B------:R-:W-:-:S04]  /*08b0*/  FFMA.FTZ R8, R9, R0, 0.0083824126049876213074 ;  /* 0x3c09566309087423 */ /* 0x000fc80000010000 */
[C---:B------:R-:W-:Y:S02]  /*08c0*/  FFMA.FTZ R17, R9.reuse, R8, 0.041667830199003219604 ;  /* 0x3d2aabe309117423 */ /* 0x040fe40000010008 */
[----:B------:R-:W0:Y:S02]  /*08d0*/  MUFU.EX2 R8, R16 ;  /* 0x0000001000087308 */ /* 0x000e240000000800 */
[----:B------:R-:W-:-:S04]  /*08e0*/  FFMA.FTZ R17, R9, R17, 0.16666397452354431152 ;  /* 0x3e2aa9f609117423 */ /* 0x000fc80000010011 */
[----:B------:R-:W-:-:S04]  /*08f0*/  FFMA.FTZ R17, R9, R17, 0.49999994039535522461 ;  /* 0x3efffffe09117423 */ /* 0x000fc80000010011 */
[----:B------:R-:W-:-:S04]  /*0900*/  FMUL R17, R9, R17 ;  /* 0x0000001109117220 */ /* 0x000fc80000400000 */
[----:B------:R-:W-:Y:S01]  /*0910*/  FFMA.FTZ R17, R9, R17, R9 ;  /* 0x0000001109117223 */ /* 0x000fe20000010009 */
[----:B0-----:R-:W-:Y:S01]  /*0920*/  FADD R9, R8, -1 ;  /* 0xbf80000008097421 */ /* 0x001fe20000000000 */
[----:B------:R-:W-:-:S03]  /*0930*/  FSETP.GT.AND P4, PT, R27, 128, PT ;  /* 0x430000001b00780b */ /* 0x000fc60003f84000 */
[----:B------:R-:W-:Y:S02]  /*0940*/  FFMA.FTZ R17, R8, R17, R9 ;  /* 0x0000001108117223 */ /* 0x000fe40000010009 */
[----:B------:R-:W0:Y:S01]  /*0950*/  LDC.64 R8, c[0x0][0x248] ;  /* 0x00009200ff087b82 */ /* 0x000e220000000a00 */
[----:B------:R-:W-:Y:S02]  /*0960*/  FSEL R28, R28, +INF , !P4 ;  /* 0x7f8000001c1c7808 */ /* 0x000fe40006000000 */
[----:B------:R-:W-:Y:S02]  /*0970*/  FSETP.NEU.AND P4, PT, R25, RZ, PT ;  /* 0x000000ff1900720b */ /* 0x000fe40003f8d000 */
[----:B------:R-:W-:-:S04]  /*0980*/  FSETP.GEU.AND P6, PT, R27, -25, PT ;  /* 0xc1c800001b00780b */ /* 0x000fc80003fce000 */
[----:B------:R-:W-:Y:S02]  /*0990*/  FSEL R28, R28, -1, P6 ;  /* 0xbf8000001c1c7808 */ /* 0x000fe40003000000 */
[----:B------:R-:W-:Y:S01]  /*09a0*/  FSETP.NEU.AND P6, PT, R26, RZ, PT ;  /* 0x000000ff1a00720b */ /* 0x000fe20003fcd000 */
[----:B------:R-:W-:Y:S01]  /*09b0*/  @!P5 FADD R17, R17, R17 ;  /* 0x000000111111d221 */ /* 0x000fe20000000000 */
[----:B------:R-:W-:-:S03]  /*09c0*/  FSETP.GT.AND P5, PT, R16, 128, PT ;  /* 0x430000001000780b */ /* 0x000fc60003fa4000 */
[----:B------:R-:W-:Y:S01]  /*09d0*/  @!P4 FADD R28, R25, R25 ;  /* 0x00000019191cc221 */ /* 0x000fe20000000000 */
[----:B------:R-:W-:Y:S02]  /*09e0*/  FSETP.GEU.AND P4, PT, R16, -25, PT ;  /* 0xc1c800001000780b */ /* 0x000fe40003f8e000 */
[----:B------:R-:W-:Y:S02]  /*09f0*/  FSEL R17, R17, +INF , !P5 ;  /* 0x7f80000011117808 */ /* 0x000fe40006800000 */
[----:B------:R-:W-:Y:S02]  /*0a00*/  FSETP.GT.AND P5, PT, R25, RZ, PT ;  /* 0x000000ff1900720b */ /* 0x000fe40003fa4000 */
[----:B------:R-:W-:Y:S01]  /*0a10*/  FSEL R17, R17, -1, P4 ;  /* 0xbf80000011117808 */ /* 0x000fe20002000000 */
[----:B------:R-:W-:Y:S01]  /*0a20*/  @!P6 FADD R17, R26, R26 ;  /* 0x0000001a1a11e221 */ /* 0x000fe20000000000 */
[----:B0-----:R-:W-:Y:S01]  /*0a30*/  IMAD.WIDE R8, R2, 0x4, R8 ;  /* 0x0000000402087825 */ /* 0x001fe200078e0208 */
[----:B------:R-:W-:-:S02]  /*0a40*/  FSETP.GT.AND P6, PT, R26, RZ, PT ;  /* 0x000000ff1a00720b */ /* 0x000fc40003fc4000 */
[----:B------:R-:W-:Y:S02]  /*0a50*/  FSEL R25, R25, R28, P5 ;  /* 0x0000001c19197208 */ /* 0x000fe40002800000 */
[C---:B------:R-:W-:Y:S02]  /*0a60*/  FSETP.GT.AND P4, PT, R18.reuse, 128, PT ;  /* 0x430000001200780b */ /* 0x040fe40003f84000 */
[----:B------:R-:W-:Y:S02]  /*0a70*/  FSETP.GEU.AND P5, PT, R18, -25, PT ;  /* 0xc1c800001200780b */ /* 0x000fe40003fae000 */
[----:B------:R-:W-:Y:S02]  /*0a80*/  FSEL R26, R26, R17, P6 ;  /* 0x000000111a1a7208 */ /* 0x000fe40003000000 */
[----:B------:R-:W3:Y:S01]  /*0a90*/  LDG.E.128 R16, desc[UR4][R8.64] ;  /* 0x0000000408107981 */ /* 0x000ee2000c1e1d00 */
[----:B------:R-:W-:-:S05]  /*0aa0*/  @!P0 FADD R23, R23, R23 ;  /* 0x0000001717178221 */ /* 0x000fca0000000000 */
[----:B------:R-:W-:-:S04]  /*0ab0*/  FSEL R23, R23, +INF , !P4 ;  /* 0x7f80000017177808 */ /* 0x000fc80006000000 */
[----:B------:R-:W-:Y:S02]  /*0ac0*/  FSEL R27, R23, -1, P5 ;  /* 0xbf800000171b7808 */ /* 0x000fe40002800000 */
[----:B------:R-:W-:Y:S01]  /*0ad0*/  FSETP.NEU.AND P0, PT, R10, RZ, PT ;  /* 0x000000ff0a00720b */ /* 0x000fe20003f0d000 */
[----:B------:R-:W-:Y:S01]  /*0ae0*/  @!P2 FADD R11, R11, R11 ;  /* 0x0000000b0b0ba221 */ /* 0x000fe20000000000 */
[C---:B------:R-:W-:Y:S02]  /*0af0*/  FSETP.GT.AND P1, PT, R29.reuse, 128, PT ;  /* 0x430000001d00780b */ /* 0x040fe40003f24000 */
[----:B------:R-:W-:Y:S02]  /*0b00*/  FSETP.GEU.AND P3, PT, R29, -25, PT ;  /* 0xc1c800001d00780b */ /* 0x000fe40003f6e000 */
[----:B------:R-:W-:-:S07]  /*0b10*/  FSETP.NEU.AND P2, PT, R24, RZ, PT ;  /* 0x000000ff1800720b */ /* 0x000fce0003f4d000 */
[C---:B------:R-:W-:Y:S01]  /*0b20*/  @!P0 FADD R27, R10.reuse, R10 ;  /* 0x0000000a0a1b8221 */ /* 0x040fe20000000000 */
[----:B------:R-:W-:-:S04]  /*0b30*/  FSETP.GT.AND P0, PT, R10, RZ, PT ;  /* 0x000000ff0a00720b */ /* 0x000fc80003f04000 */
[----:B------:R-:W-:Y:S02]  /*0b40*/  FSEL R27, R10, R27, P0 ;  /* 0x0000001b0a1b7208 */ /* 0x000fe40000000000 */
[----:B------:R-:W-:Y:S02]  /*0b50*/  FSEL R11, R11, +INF , !P1 ;  /* 0x7f8000000b0b7808 */ /* 0x000fe40004800000 */
[C---:B------:R-:W-:Y:S02]  /*0b60*/  FSETP.GT.AND P1, PT, R24.reuse, RZ, PT ;  /* 0x000000ff1800720b */ /* 0x040fe40003f24000 */
[----:B------:R-:W-:Y:S01]  /*0b70*/  FSEL R11, R11, -1, P3 ;  /* 0xbf8000000b0b7808 */ /* 0x000fe20001800000 */
[----:B------:R-:W-:-:S05]  /*0b80*/  @!P2 FADD R11, R24, R24 ;  /* 0x00000018180ba221 */ /* 0x000fca0000000000 */
[----:B------:R-:W-:Y:S02]  /*0b90*/  FSEL R24, R24, R11, P1 ;  /* 0x0000000b18187208 */ /* 0x000fe40000800000 */
[----:B------:R-:W4:Y:S04]  /*0ba0*/  LDG.E.128 R8, desc[UR4][R8.64+0x800] ;  /* 0x0008000408087981 */ /* 0x000f28000c1e1d00 */
[----:B------:R0:W-:Y:S01]  /*0bb0*/  STG.E.128 desc[UR4][R4.64], R12 ;  /* 0x0000000c04007986 */ /* 0x0001e2000c101d04 */
[----:B--2---:R-:W-:Y:S01]  /*0bc0*/  FADD R22, R22, 9.9999997473787516356e-06 ;  /* 0x3727c5ac16167421 */ /* 0x004fe20000000000 */
[----:B---3--:R-:W-:-:S04]  /*0bd0*/  FADD R23, R19, R26 ;  /* 0x0000001a13177221 */ /* 0x008fc80000000000 */
[----:B------:R-:W-:-:S06]  /*0be0*/  FMUL R28, R23, 1.4426950216293334961 ;  /* 0x3fb8aa3b171c7820 */ /* 0x000fcc0000400000 */
[----:B------:R-:W1:Y:S01]  /*0bf0*/  FRND R28, R28 ;  /* 0x0000001c001c7307 */ /* 0x000e620000201000 */
[----:B------:R-:W-:-:S05]  /*0c00*/  FADD.FTZ R29, |R23|, -RZ ;  /* 0x800000ff171d7221 */ /* 0x000fca0000010200 */
[----:B------:R-:W-:-:S04]  /*0c10*/  FSETP.GEU.AND P0, PT, R29, 0.40999999642372131348, PT ;  /* 0x3ed1eb851d00780b */ /* 0x000fc80003f0e000 */
[----:B-1----:R-:W-:-:S05]  /*0c20*/  FSEL R28, R28, RZ, P0 ;  /* 0x000000ff1c1c7208 */ /* 0x002fca0000000000 */
[C---:B------:R-:W-:Y:S01]  /*0c30*/  FFMA.FTZ R29, -R28.reuse, 0.693145751953125, R23 ;  /* 0x3f3172001c1d7823 */ /* 0x040fe20000010117 */
[----:B------:R-:W-:-:S03]  /*0c40*/  FSETP.NEU.AND P4, PT, R28, 128, PT ;  /* 0x430000001c00780b */ /* 0x000fc60003f8d000 */
[C---:B------:R-:W-:Y:S01]  /*0c50*/  FFMA.FTZ R29, -R28.reuse, 1.428606765330187045e-06, R29 ;  /* 0x35bfbe8e1c1d7823 */ /* 0x040fe2000001011d */
[----:B0-----:R-:W-:-:S03]  /*0c60*/  FSEL R12, R28, 127, P4 ;  /* 0x42fe00001c0c7808 */ /* 0x001fc60002000000 */
[----:B------:R-:W-:Y:S01]  /*0c70*/  FFMA.FTZ R14, R29, R0, 0.0083824126049876213074 ;  /* 0x3c0956631d0e7423 */ /* 0x000fe20000010000 */
[----:B------:R-:W-:-:S03]  /*0c80*/  FSETP.GT.AND P3, PT, R26, -R19, PT ;  /* 0x800000131a00720b */ /* 0x000fc60003f64000 */
[C---:B------:R-:W-:Y:S01]  /*0c90*/  FFMA.FTZ R26, R29.reuse, R14, 0.041667830199003219604 ;  /* 0x3d2aabe31d1a7423 */ /* 0x040fe2000001000e */
[----:B------:R-:W-:Y:S01]  /*0ca0*/  FADD R14, R18, R27 ;  /* 0x0000001b120e7221 */ /* 0x000fe20000000000 */
[----:B------:R-:W0:Y:S02]  /*0cb0*/  MUFU.EX2 R12, R12 ;  /* 0x0000000c000c7308 */ /* 0x000e240000000800 */
[----:B------:R-:W-:Y:S01]  /*0cc0*/  FFMA.FTZ R26, R29, R26, 0.16666397452354431152 ;  /* 0x3e2aa9f61d1a7423 */ /* 0x000fe2000001001a */
[----:B------:R-:W-:-:S03]  /*0cd0*/  FMUL R13, R14, 1.4426950216293334961 ;  /* 0x3fb8aa3b0e0d7820 */ /* 0x000fc60000400000 */
[----:B------:R-:W-:Y:S02]  /*0ce0*/  FFMA.FTZ R26, R29, R26, 0.49999994039535522461 ;  /* 0x3efffffe1d1a7423 */ /* 0x000fe4000001001a */
[----:B------:R-:W1:Y:S01]  /*0cf0*/  FRND R15, R13 ;  /* 0x0000000d000f7307 */ /* 0x000e620000201000 */
[----:B------:R-:W-:Y:S01]  /*0d00*/  FSETP.GT.AND P2, PT, R27, -R18, PT ;  /* 0x800000121b00720b */ /* 0x000fe20003f44000 */
[----:B------:R-:W-:Y:S01]  /*0d10*/  FMUL R26, R29, R26 ;  /* 0x0000001a1d1a7220 */ /* 0x000fe20000400000 */
[----:B------:R-:W-:-:S03]  /*0d20*/  FADD.FTZ R18, |R14|, -RZ ;  /* 0x800000ff0e127221 */ /* 0x000fc60000010200 */
[----:B------:R-:W-:Y:S01]  /*0d30*/  FFMA.FTZ R29, R29, R26, R29 ;  /* 0x0000001a1d1d7223 */ /* 0x000fe2000001001d */
[----:B0-----:R-:W-:Y:S01]  /*0d40*/  FADD R19, R12, -1 ;  /* 0xbf8000000c137421 */ /* 0x001fe20000000000 */
[----:B------:R-:W-:Y:S02]  /*0d50*/  FSETP.GEU.AND P0, PT, R18, 0.40999999642372131348, PT ;  /* 0x3ed1eb851200780b */ /* 0x000fe40003f0e000 */
[----:B------:R-:W-:Y:S01]  /*0d60*/  FSEL R28, R28, 127, P4 ;  /* 0x42fe00001c1c7808 */ /* 0x000fe20002000000 */
[----:B------:R-:W-:Y:S01]  /*0d70*/  FFMA.FTZ R19, R12, R29, R19 ;  /* 0x0000001d0c137223 */ /* 0x000fe20000010013 */
[----:B------:R-:W-:Y:S02]  /*0d80*/  FSETP.NEU.AND P1, PT, R23, RZ, PT ;  /* 0x000000ff1700720b */ /* 0x000fe40003f2d000 */
[----:B-1----:R-:W-:Y:S01]  /*0d90*/  FSEL R15, R15, RZ, P0 ;  /* 0x000000ff0f0f7208 */ /* 0x002fe20000000000 */
[----:B------:R-:W-:Y:S01]  /*0da0*/  @!P4 FADD R19, R19, R19 ;  /* 0x000000131313c221 */ /* 0x000fe20000000000 */
[----:B------:R-:W-:-:S03]  /*0db0*/  FSETP.GT.AND P4, PT, R28, 128, PT ;  /* 0x430000001c00780b */ /* 0x000fc60003f84000 */
[----:B------:R-:W-:Y:S01]  /*0dc0*/  FFMA.FTZ R18, -R15, 0.693145751953125, R14 ;  /* 0x3f3172000f127823 */ /* 0x000fe2000001010e */
[----:B------:R-:W-:Y:S02]  /*0dd0*/  FSEL R12, R19, +INF , !P4 ;  /* 0x7f800000130c7808 */ /* 0x000fe40006000000 */
[----:B------:R-:W-:Y:S01]  /*0de0*/  FSETP.GEU.AND P5, PT, R28, -25, PT ;  /* 0xc1c800001c00780b */ /* 0x000fe20003fae000 */
[C---:B------:R-:W-:Y:S01]  /*0df0*/  FFMA.FTZ R19, -R15.reuse, 1.428606765330187045e-06, R18 ;  /* 0x35bfbe8e0f137823 */ /* 0x040fe20000010112 */
[----:B------:R-:W-:Y:S01]  /*0e00*/  FSETP.NEU.AND P4, PT, R15, 128, PT ;  /* 0x430000000f00780b */ /* 0x000fe20003f8d000 */
[----:B------:R-:W-:Y:S01]  /*0e10*/  FADD R26, R23, R23 ;  /* 0x00000017171a7221 */ /* 0x000fe20000000000 */
[----:B------:R-:W-:Y:S01]  /*0e20*/  FSETP.GT.AND P0, PT, R24, -R17, PT ;  /* 0x800000111800720b */ /* 0x000fe20003f04000 */
[----:B------:R-:W-:Y:S01]  /*0e30*/  FADD R13, R17, R24 ;  /* 0x00000018110d7221 */ /* 0x000fe20000000000 */
[----:B------:R-:W-:Y:S01]  /*0e40*/  @P1 FSEL R26, R12, -1, P5 ;  /* 0xbf8000000c1a1808 */ /* 0x000fe20002800000 */
[----:B------:R-:W-:Y:S01]  /*0e50*/  FFMA.FTZ R12, R19, R0, 0.0083824126049876213074 ;  /* 0x3c095663130c7423 */ /* 0x000fe20000010000 */
[----:B------:R-:W-:Y:S01]  /*0e60*/  FSEL R17, R15, 127, P4 ;  /* 0x42fe00000f117808 */ /* 0x000fe20002000000 */
[----:B------:R-:W-:-:S02]  /*0e70*/  FMUL R18, R13, 1.4426950216293334961 ;  /* 0x3fb8aa3b0d127820 */ /* 0x000fc40000400000 */
[----:B------:R-:W-:-:S03]  /*0e80*/  FFMA.FTZ R12, R19, R12, 0.041667830199003219604 ;  /* 0x3d2aabe3130c7423 */ /* 0x000fc6000001000c */
[----:B------:R-:W0:Y:S01]  /*0e90*/  MUFU.EX2 R17, R17 ;  /* 0x0000001100117308 */ /* 0x000e220000000800 */
[----:B------:R-:W-:Y:S01]  /*0ea0*/  FFMA.FTZ R24, R19, R12, 0.16666397452354431152 ;  /* 0x3e2aa9f613187423 */ /* 0x000fe2000001000c */
[----:B------:R-:W-:-:S06]  /*0eb0*/  FADD.FTZ R12, |R13|, -RZ ;  /* 0x800000ff0d0c7221 */ /* 0x000fcc0000010200 */
[----:B------:R-:W1:Y:S01]  /*0ec0*/  FRND R18, R18 ;  /* 0x0000001200127307 */ /* 0x000e620000201000 */
[----:B------:R-:W-:Y:S01]  /*0ed0*/  FFMA.FTZ R24, R19, R24, 0.49999994039535522461 ;  /* 0x3efffffe13187423 */ /* 0x000fe20000010018 */
[----:B------:R-:W-:-:S03]  /*0ee0*/  FSETP.GEU.AND P5, PT, R12, 0.40999999642372131348, PT ;  /* 0x3ed1eb850c00780b */ /* 0x000fc60003fae000 */
[----:B------:R-:W-:Y:S01]  /*0ef0*/  FMUL R24, R19, R24 ;  /* 0x0000001813187220 */ /* 0x000fe20000400000 */
[----:B------:R-:W-:Y:S01]  /*0f00*/  FSETP.GT.AND P1, PT, R25, -R16, PT ;  /* 0x800000101900720b */ /* 0x000fe20003f24000 */
[----:B------:R-:W-:Y:S01]  /*0f10*/  FADD R12, R16, R25 ;  /* 0x00000019100c7221 */ /* 0x000fe20000000000 */
[----:B0-----:R-:W-:Y:S01]  /*0f20*/  FADD R16, R17, -1 ;  /* 0xbf80000011107421 */ /* 0x001fe20000000000 */
[----:B------:R-:W-:-:S04]  /*0f30*/  FFMA.FTZ R24, R19, R24, R19 ;  /* 0x0000001813187223 */ /* 0x000fc80000010013 */
[----:B------:R-:W-:Y:S01]  /*0f40*/  FFMA.FTZ R19, R17, R24, R16 ;  /* 0x0000001811137223 */ /* 0x000fe20000010010 */
[----:B-1----:R-:W-:Y:S02]  /*0f50*/  FSEL R18, R18, RZ, P5 ;  /* 0x000000ff12127208 */ /* 0x002fe40002800000 */
[----:B------:R-:W-:Y:S01]  /*0f60*/  FSEL R24, R15, 127, P4 ;  /* 0x42fe00000f187808 */ /* 0x000fe20002000000 */
[----:B------:R-:W-:Y:S01]  /*0f70*/  @!P4 FADD R19, R19, R19 ;  /* 0x000000131313c221 */ /* 0x000fe20000000000 */
[----:B------:R-:W-:Y:S01]  /*0f80*/  FSETP.NEU.AND P5, PT, R14, RZ, PT ;  /* 0x000000ff0e00720b */ /* 0x000fe20003fad000 */
[----:B------:R-:W-:Y:S01]  /*0f90*/  FFMA.FTZ R15, -R18, 0.693145751953125, R13 ;  /* 0x3f317200120f7823 */ /* 0x000fe2000001010d */
[----:B------:R-:W-:-:S03]  /*0fa0*/  FSETP.GT.AND P4, PT, R24, 128, PT ;  /* 0x430000001800780b */ /* 0x000fc60003f84000 */
[C---:B------:R-:W-:Y:S01]  /*0fb0*/  FFMA.FTZ R15, -R18.reuse, 1.428606765330187045e-06, R15 ;  /* 0x35bfbe8e120f7823 */ /* 0x040fe2000001010f */
[----:B------:R-:W-:Y:S01]  /*0fc0*/  FSEL R19, R19, +INF , !P4 ;  /* 0x7f80000013137808 */ /* 0x000fe20006000000 */
[----:B------:R0:W1:Y:S01]  /*0fd0*/  MUFU.SQRT R16, R22 ;  /* 0x0000001600107308 */ /* 0x0000620000002000 */
[----:B------:R-:W-:Y:S01]  /*0fe0*/  FSETP.NEU.AND P4, PT, R18, 128, PT ;  /* 0x430000001200780b */ /* 0x000fe20003f8d000 */
[----:B------:R-:W-:Y:S01]  /*0ff0*/  FMUL R17, R12, 1.4426950216293334961 ;  /* 0x3fb8aa3b0c117820 */ /* 0x000fe20000400000 */
[----:B------:R-:W-:Y:S02]  /*1000*/  FSETP.GEU.AND P6, PT, R24, -25, PT ;  /* 0xc1c800001800780b */ /* 0x000fe40003fce000 */
[----:B------:R-:W-:Y:S01]  /*1010*/  FSEL R24, R18, 127, P4 ;  /* 0x42fe000012187808 */ /* 0x000fe20002000000 */
[----:B0-----:R-:W-:Y:S01]  /*1020*/  FFMA.FTZ R22, R15, R0, 0.0083824126049876213074 ;  /* 0x3c0956630f167423 */ /* 0x001fe20000010000 */
[----:B------:R-:W-:Y:S01]  /*1030*/  FADD R25, R14, R14 ;  /* 0x0000000e0e197221 */ /* 0x000fe20000000000 */
[----:B------:R-:W-:-:S02]  /*1040*/  @P5 FSEL R25, R19, -1, P6 ;  /* 0xbf80000013195808 */ /* 0x000fc40003000000 */
[C---:B------:R-:W-:Y:S01]  /*1050*/  FFMA.FTZ R22, R15.reuse, R22, 0.041667830199003219604 ;  /* 0x3d2aabe30f167423 */ /* 0x040fe20000010016 */
[----:B------:R-:W0:Y:S03]  /*1060*/  FRND R17, R17 ;  /* 0x0000001100117307 */ /* 0x000e260000201000 */
[----:B------:R-:W-:-:S05]  /*1070*/  FFMA.FTZ R28, R15, R22, 0.16666397452354431152 ;  /* 0x3e2aa9f60f1c7423 */ /* 0x000fca0000010016 */
[----:B------:R-:W2:Y:S01]  /*1080*/  MUFU.EX2 R19, R24 ;  /* 0x0000001800137308 */ /* 0x000ea20000000800 */
[----:B------:R-:W-:Y:S01]  /*1090*/  FADD.FTZ R22, |R12|, -RZ ;  /* 0x800000ff0c167221 */ /* 0x000fe20000010200 */
[----:B------:R-:W-:Y:S01]  /*10a0*/  FFMA.FTZ R28, R15, R28, 0.49999994039535522461 ;  /* 0x3efffffe0f1c7423 */ /* 0x000fe2000001001c */
[----:B-1----:R-:W-:-:S03]  /*10b0*/  FSETP.GT.AND P5, PT, R16, 8.50705917302346158658e+37, PT ;  /* 0x7e8000001000780b */ /* 0x002fc60003fa4000 */
[----:B------:R-:W-:Y:S01]  /*10c0*/  FMUL R28, R15, R28 ;  /* 0x0000001c0f1c7220 */ /* 0x000fe20000400000 */
[----:B------:R-:W-:-:S03]  /*10d0*/  FSETP.GEU.AND P6, PT, R22, 0.40999999642372131348, PT ;  /* 0x3ed1eb851600780b */ /* 0x000fc60003fce000 */
[----:B------:R-:W-:Y:S01]  /*10e0*/  FFMA.FTZ R28, R15, R28, R15 ;  /* 0x0000001c0f1c7223 */ /* 0x000fe2000001000f */
[----:B0-----:R-:W-:Y:S01]  /*10f0*/  FSEL R15, R17, RZ, P6 ;  /* 0x000000ff110f7208 */ /* 0x001fe20003000000 */
[----:B--2---:R-:W-:-:S04]  /*1100*/  FADD R22, R19, -1 ;  /* 0xbf80000013167421 */ /* 0x004fc80000000000 */
[----:B------:R-:W-:Y:S01]  /*1110*/  FFMA.FTZ R19, R19, R28, R22 ;  /* 0x0000001c13137223 */ /* 0x000fe20000010016 */
[----:B------:R-:W-:Y:S01]  /*1120*/  FFMA.FTZ R22, -R15, 0.693145751953125, R12 ;  /* 0x3f3172000f167823 */ /* 0x000fe2000001010c */
[C---:B------:R-:W-:Y:S01]  /*1130*/  FSETP.GEU.AND P6, PT, R16.reuse, 1.175494350822287508e-38, PT ;  /* 0x008000001000780b */ /* 0x040fe20003fce000 */
[----:B------:R-:W-:Y:S01]  /*1140*/  @P5 FMUL R16, R16, 0.25 ;  /* 0x3e80000010105820 */ /* 0x000fe20000400000 */
[----:B------:R-:W-:Y:S01]  /*1150*/  FSEL R24, R21, 1, P5 ;  /* 0x3f80000015187808 */ /* 0x000fe20002800000 */
[C---:B------:R-:W-:Y:S01]  /*1160*/  FFMA.FTZ R17, -R15.reuse, 1.428606765330187045e-06, R22 ;  /* 0x35bfbe8e0f117823 */ /* 0x040fe20000010116 */
[----:B------:R-:W-:-:S03]  /*1170*/  FSETP.NEU.AND P5, PT, R15, 128, PT ;  /* 0x430000000f00780b */ /* 0x000fc60003fad000 */
[----:B------:R-:W-:Y:S01]  /*1180*/  FFMA.FTZ R28, R17, R0, 0.0083824126049876213074 ;  /* 0x3c095663111c7423 */ /* 0x000fe20000010000 */
[----:B------:R-:W-:-:S03]  /*1190*/  FSEL R22, R15, 127, P5 ;  /* 0x42fe00000f167808 */ /* 0x000fc60002800000 */
[C---:B------:R-:W-:Y:S01]  /*11a0*/  FFMA.FTZ R28, R17.reuse, R28, 0.041667830199003219604 ;  /* 0x3d2aabe3111c7423 */ /* 0x040fe2000001001c */
[----:B------:R-:W0:Y:S03]  /*11b0*/  MUFU.EX2 R21, R22 ;  /* 0x0000001600157308 */ /* 0x000e260000000800 */
[----:B------:R-:W-:-:S04]  /*11c0*/  FFMA.FTZ R28, R17, R28, 0.16666397452354431152 ;  /* 0x3e2aa9f6111c7423 */ /* 0x000fc8000001001c */
[----:B------:R-:W-:-:S04]  /*11d0*/  FFMA.FTZ R28, R17, R28, 0.49999994039535522461 ;  /* 0x3efffffe111c7423 */ /* 0x000fc8000001001c */
[----:B------:R-:W-:Y:S01]  /*11e0*/  FMUL R28, R17, R28 ;  /* 0x0000001c111c7220 */ /* 0x000fe20000400000 */
[----:B------:R-:W-:-:S03]  /*11f0*/  @!P6 FMUL R16, R16, 16777216 ;  /* 0x4b8000001010e820 */ /* 0x000fc60000400000 */
[----:B------:R-:W-:Y:S01]  /*1200*/  FFMA.FTZ R28, R17, R28, R17 ;  /* 0x0000001c111c7223 */ /* 0x000fe20000010011 */
[----:B0-----:R-:W-:Y:S01]  /*1210*/  FADD R17, R21, -1 ;  /* 0xbf80000015117421 */ /* 0x001fe20000000000 */
[----:B------:R-:W-:-:S03]  /*1220*/  @!P6 FMUL R24, R24, 16777216 ;  /* 0x4b8000001818e820 */ /* 0x000fc60000400000 */
[----:B------:R-:W-:Y:S02]  /*1230*/  FFMA.FTZ R21, R21, R28, R17 ;  /* 0x0000001c15157223 */ /* 0x000fe40000010011 */
[----:B------:R-:W0:Y:S01]  /*1240*/  MUFU.RCP R17, R16 ;  /* 0x0000001000117308 */ /* 0x000e220000001000 */
[----:B------:R-:W-:Y:S02]  /*1250*/  FSEL R18, R18, 127, P4 ;  /* 0x42fe000012127808 */ /* 0x000fe40002000000 */
[----:B------:R-:W-:Y:S01]  /*1260*/  FSETP.NEU.AND P6, PT, R13, RZ, PT ;  /* 0x000000ff0d00720b */ /* 0x000fe20003fcd000 */
[----:B------:R-:W-:Y:S01]  /*1270*/  @!P4 FADD R19, R19, R19 ;  /* 0x000000131313c221 */ /* 0x000fe20000000000 */
[----:B------:R-:W-:-:S04]  /*1280*/  FSETP.GT.AND P4, PT, R18, 128, PT ;  /* 0x430000001200780b */ /* 0x000fc80003f84000 */
[----:B------:R-:W-:Y:S02]  /*1290*/  FSEL R19, R19, +INF , !P4 ;  /* 0x7f80000013137808 */ /* 0x000fe40006000000 */
[----:B------:R-:W-:Y:S01]  /*12a0*/  FSETP.GEU.AND P4, PT, R18, -25, PT ;  /* 0xc1c800001200780b */ /* 0x000fe20003f8e000 */
[----:B------:R-:W-:Y:S01]  /*12b0*/  FADD R22, R13, R13 ;  /* 0x0000000d0d167221 */ /* 0x000fe20000000000 */
[----:B0-----:R-:W-:-:S03]  /*12c0*/  FMUL R24, R17, R24 ;  /* 0x0000001811187220 */ /* 0x001fc60000400000 */
[----:B------:R-:W-:Y:S02]  /*12d0*/  @P6 FSEL R22, R19, -1, P4 ;  /* 0xbf80000013166808 */ /* 0x000fe40002000000 */
[----:B------:R-:W4:Y:S01]  /*12e0*/  LDG.E.128 R16, desc[UR4][R4.64+0x800] ;  /* 0x0008000404107981 */ /* 0x000f22000c1e1d00 */
[----:B------:R-:W-:Y:S02]  /*12f0*/  FSETP.NEU.AND P4, PT, R12, RZ, PT ;  /* 0x000000ff0c00720b */ /* 0x000fe40003f8d000 */
[----:B------:R-:W-:Y:S01]  /*1300*/  FSEL R15, R15, 127, P5 ;  /* 0x42fe00000f0f7808 */ /* 0x000fe20002800000 */
[----:B------:R-:W-:-:S03]  /*1310*/  @!P5 FADD R21, R21, R21 ;  /* 0x000000151515d221 */ /* 0x000fc60000000000 */
[C---:B------:R-:W-:Y:S02]  /*1320*/  FSETP.GT.AND P5, PT, R15.reuse, 128, PT ;  /* 0x430000000f00780b */ /* 0x040fe40003fa4000 */
[----:B------:R-:W-:Y:S02]  /*1330*/  FSETP.GEU.AND P6, PT, R15, -25, PT ;  /* 0xc1c800000f00780b */ /* 0x000fe40003fce000 */
[----:B------:R-:W-:Y:S01]  /*1340*/  FSEL R15, R21, +INF , !P5 ;  /* 0x7f800000150f7808 */ /* 0x000fe20006800000 */
[----:B------:R-:W-:-:S03]  /*1350*/  FADD R21, R12, R12 ;  /* 0x0000000c0c157221 */ /* 0x000fc60000000000 */
[----:B------:R-:W-:Y:S02]  /*1360*/  @P4 FSEL R21, R15, -1, P6 ;  /* 0xbf8000000f154808 */ /* 0x000fe40003000000 */
[----:B------:R-:W-:Y:S02]  /*1370*/  FSEL R15, R23, R26, P3 ;  /* 0x0000001a170f7208 */ /* 0x000fe40001800000 */
[----:B------:R-:W-:Y:S01]  /*1380*/  FSEL R14, R14, R25, P2 ;  /* 0x000000190e0e7208 */ /* 0x000fe20001000000 */
[----:B----4-:R-:W-:-:S04]  /*1390*/  FADD R16, R16, R7 ;  /* 0x0000000710107221 */ /* 0x010fc80000000000 */
[----:B------:R-:W-:Y:S01]  /*13a0*/  FADD R23, -R6, R16 ;  /* 0x0000001006177221 */ /* 0x000fe20000000100 */
[----:B------:R-:W-:-:S03]  /*13b0*/  FADD R17, R17, R7 ;  /* 0x0000000711117221 */ /* 0x000fc60000000000 */
[-C--:B------:R-:W-:Y:S01]  /*13c0*/  FMUL R23, R23, R24.reuse ;  /* 0x0000001817177220 */ /* 0x080fe20000400000 */
[--C-:B------:R-:W-:Y:S01]  /*13d0*/  FADD R19, R19, R7.reuse ;  /* 0x0000000713137221 */ /* 0x100fe20000000000 */
[----:B------:R-:W-:Y:S02]  /*13e0*/  FADD R18, R18, R7 ;  /* 0x0000000712127221 */ /* 0x000fe40000000000 */
[----:B-----5:R-:W-:Y:S01]  /*13f0*/  FFMA R23, R3, R23, R20 ;  /* 0x0000001703177223 */ /* 0x020fe20000000014 */
[C---:B------:R-:W-:Y:S01]  /*1400*/  FADD R7, -R6.reuse, R17 ;  /* 0x0000001106077221 */ /* 0x040fe20000000100 */
[C---:B------:R-:W-:Y:S01]  /*1410*/  FADD R27, -R6.reuse, R19 ;  /* 0x00000013061b7221 */ /* 0x040fe20000000100 */
[----:B------:R-:W-:Y:S01]  /*1420*/  FADD R29, -R6, R18 ;  /* 0x00000012061d7221 */ /* 0x000fe20000000100 */
[----:B------:R-:W-:Y:S01]  /*1430*/  FMUL R26, R23, 1.4426950216293334961 ;  /* 0x3fb8aa3b171a7820 */ /* 0x000fe20000400000 */
[-C--:B------:R-:W-:Y:S01]  /*1440*/  FMUL R6, R7, R24.reuse ;  /* 0x0000001807067220 */ /* 0x080fe20000400000 */
[-C--:B------:R-:W-:Y:S01]  /*1450*/  FMUL R27, R27, R24.reuse ;  /* 0x000000181b1b7220 */ /* 0x080fe20000400000 */
[----:B------:R-:W-:-:S02]  /*1460*/  FMUL R7, R29, R24 ;  /* 0x000000181d077220 */ /* 0x000fc40000400000 */
[----:B------:R-:W0:Y:S01]  /*1470*/  FRND R24, R26 ;  /* 0x0000001a00187307 */ /* 0x000e220000201000 */
[C-C-:B------:R-:W-:Y:S01]  /*1480*/  FFMA R6, R3.reuse, R6, R20.reuse ;  /* 0x0000000603067223 */ /* 0x140fe20000000014 */
[C-C-:B------:R-:W-:Y:S01]  /*1490*/  FFMA R7, R3.reuse, R7, R20.reuse ;  /* 0x0000000703077223 */ /* 0x140fe20000000014 */
[----:B------:R-:W-:Y:S01]  /*14a0*/  FFMA R3, R3, R27, R20 ;  /* 0x0000001b03037223 */ /* 0x000fe20000000014 */
[----:B------:R-:W-:-:S05]  /*14b0*/  FADD.FTZ R20, |R23|, -RZ ;  /* 0x800000ff17147221 */ /* 0x000fca0000010200 */
[----:B------:R-:W-:-:S04]  /*14c0*/  FSETP.GEU.AND P3, PT, R20, 0.40999999642372131348, PT ;  /* 0x3ed1eb851400780b */ /* 0x000fc80003f6e000 */
[----:B0-----:R-:W-:-:S05]  /*14d0*/  FSEL R24, R24, RZ, P3 ;  /* 0x000000ff18187208 */ /* 0x001fca0001800000 */
[----:B------:R-:W-:-:S04]  /*14e0*/  FFMA.FTZ R27, -R24, 0.693145751953125, R23 ;  /* 0x3f317200181b7823 */ /* 0x000fc80000010117 */
[----:B------:R-:W-:-:S04]  /*14f0*/  FFMA.FTZ R27, -R24, 1.428606765330187045e-06, R27 ;  /* 0x35bfbe8e181b7823 */ /* 0x000fc8000001011b */
[----:B------:R-:W-:-:S04]  /*1500*/  FFMA.FTZ R20, R27, R0, 0.0083824126049876213074 ;  /* 0x3c0956631b147423 */ /* 0x000fc80000010000 */
[----:B------:R-:W-:-:S04]  /*1510*/  FFMA.FTZ R20, R27, R20, 0.041667830199003219604 ;  /* 0x3d2aabe31b147423 */ /* 0x000fc80000010014 */
[----:B------:R-:W-:Y:S01]  /*1520*/  FFMA.FTZ R20, R27, R20, 0.16666397452354431152 ;  /* 0x3e2aa9f61b147423 */ /* 0x000fe20000010014 */
[----:B------:R-:W-:-:S03]  /*1530*/  FSETP.NEU.AND P3, PT, R24, 128, PT ;  /* 0x430000001800780b */ /* 0x000fc60003f6d000 */
[----:B------:R-:W-:Y:S01]  /*1540*/  FFMA.FTZ R20, R27, R20, 0.49999994039535522461 ;  /* 0x3efffffe1b147423 */ /* 0x000fe20000010014 */
[----:B------:R-:W-:-:S03]  /*1550*/  FSEL R24, R24, 127, P3 ;  /* 0x42fe000018187808 */ /* 0x000fc60001800000 */
[----:B------:R-:W-:-:S04]  /*1560*/  FMUL R20, R27, R20 ;  /* 0x000000141b147220 */ /* 0x000fc80000400000 */
[----:B------:R-:W-:Y:S02]  /*1570*/  FFMA.FTZ R27, R27, R20, R27 ;  /* 0x000000141b1b7223 */ /* 0x000fe4000001001b */
[----:B------:R-:W0:Y:S01]  /*1580*/  MUFU.EX2 R20, R24 ;  /* 0x0000001800147308 */ /* 0x000e220000000800 */
[----:B------:R-:W-:Y:S02]  /*1590*/  FSETP.NEU.AND P4, PT, R23, RZ, PT ;  /* 0x000000ff1700720b */ /* 0x000fe40003f8d000 */
[----:B------:R-:W-:Y:S01]  /*15a0*/  FSETP.GT.AND P2, PT, R24, 128, PT ;  /* 0x430000001800780b */ /* 0x000fe20003f44000 */
[----:B0-----:R-:W-:-:S04]  /*15b0*/  FADD R25, R20, -1 ;  /* 0xbf80000014197421 */ /* 0x001fc80000000000 */
[----:B------:R-:W-:-:S04]  /*15c0*/  FFMA.FTZ R20, R20, R27, R25 ;  /* 0x0000001b14147223 */ /* 0x000fc80000010019 */
[----:B------:R-:W-:Y:S01]  /*15d0*/  @!P3 FADD R20, R20, R20 ;  /* 0x000000141414b221 */ /* 0x000fe20000000000 */
[----:B------:R-:W-:-:S04]  /*15e0*/  FSETP.GEU.AND P3, PT, R24, -25, PT ;  /* 0xc1c800001800780b */ /* 0x000fc80003f6e000 */
[----:B------:R-:W-:Y:S02]  /*15f0*/  FSEL R20, R20, +INF , !P2 ;  /* 0x7f80000014147808 */ /* 0x000fe40005000000 */
[C---:B------:R-:W-:Y:S02]  /*1600*/  FSETP.GT.AND P2, PT, R23.reuse, RZ, PT ;  /* 0x000000ff1700720b */ /* 0x040fe40003f44000 */
[----:B------:R-:W-:Y:S01]  /*1610*/  FSEL R20, R20, -1, P3 ;  /* 0xbf80000014147808 */ /* 0x000fe20001800000 */
[----:B------:R-:W-:-:S05]  /*1620*/  @!P4 FADD R20, R23, R23 ;  /* 0x000000171714c221 */ /* 0x000fca0000000000 */
[----:B------:R-:W-:-:S05]  /*1630*/  FSEL R27, R23, R20, P2 ;  /* 0x00000014171b7208 */ /* 0x000fca0001000000 */
[----:B------:R-:W-:-:S04]  /*1640*/  FADD R20, R8, R27 ;  /* 0x0000001b08147221 */ /* 0x000fc80000000000 */
[----:B------:R-:W-:-:S04]  /*1650*/  FMUL R24, R20, 1.4426950216293334961 ;  /* 0x3fb8aa3b14187820 */ /* 0x000fc80000400000 */
[----:B------:R-:W0:Y:S01]  /*1660*/  FRND R23, R24 ;  /* 0x0000001800177307 */ /* 0x000e220000201000 */
[----:B------:R-:W-:-:S05]  /*1670*/  FADD.FTZ R25, |R20|, -RZ ;  /* 0x800000ff14197221 */ /* 0x000fca0000010200 */
[----:B------:R-:W-:-:S04]  /*1680*/  FSETP.GEU.AND P2, PT, R25, 0.40999999642372131348, PT ;  /* 0x3ed1eb851900780b */ /* 0x000fc80003f4e000 */
[----:B0-----:R-:W-:-:S05]  /*1690*/  FSEL R23, R23, RZ, P2 ;  /* 0x000000ff17177208 */ /* 0x001fca0001000000 */
[----:B------:R-:W-:Y:S01]  /*16a0*/  FFMA.FTZ R26, -R23, 0.693145751953125, R20 ;  /* 0x3f317200171a7823 */ /* 0x000fe20000010114 */
[----:B------:R-:W-:-:S03]  /*16b0*/  FSETP.GT.AND P2, PT, R27, -R8, PT ;  /* 0x800000081b00720b */ /* 0x000fc60003f44000 */
[C---:B------:R-:W-:Y:S01]  /*16c0*/  FFMA.FTZ R25, -R23.reuse, 1.428606765330187045e-06, R26 ;  /* 0x35bfbe8e17197823 */ /* 0x040fe2000001011a */
[----:B------:R-:W-:-:S03]  /*16d0*/  FSETP.NEU.AND P5, PT, R23, 128, PT ;  /* 0x430000001700780b */ /* 0x000fc60003fad000 */
[----:B------:R-:W-:Y:S01]  /*16e0*/  FFMA.FTZ R8, R25, R0, 0.0083824126049876213074 ;  /* 0x3c09566319087423 */ /* 0x000fe20000010000 */
[----:B------:R-:W-:-:S03]  /*16f0*/  FSEL R27, R23, 127, P5 ;  /* 0x42fe0000171b7808 */ /* 0x000fc60002800000 */
[C---:B------:R-:W-:Y:S01]  /*1700*/  FFMA.FTZ R8, R25.reuse, R8, 0.041667830199003219604 ;  /* 0x3d2aabe319087423 */ /* 0x040fe20000010008 */
[----:B------:R-:W0:Y:S03]  /*1710*/  MUFU.EX2 R24, R27 ;  /* 0x0000001b00187308 */ /* 0x000e260000000800 */
[----:B------:R-:W-:-:S04]  /*1720*/  FFMA.FTZ R8, R25, R8, 0.16666397452354431152 ;  /* 0x3e2aa9f619087423 */ /* 0x000fc80000010008 */
[----:B------:R-:W-:Y:S01]  /*1730*/  FFMA.FTZ R8, R25, R8, 0.49999994039535522461 ;  /* 0x3efffffe19087423 */ /* 0x000fe20000010008 */
[----:B------:R-:W-:-:S03]  /*1740*/  FMUL R26, R3, 1.4426950216293334961 ;  /* 0x3fb8aa3b031a7820 */ /* 0x000fc60000400000 */
[----:B------:R-:W-:-:S04]  /*1750*/  FMUL R8, R25, R8 ;  /* 0x0000000819087220 */ /* 0x000fc80000400000 */
[----:B------:R-:W-:Y:S01]  /*1760*/  FFMA.FTZ R25, R25, R8, R25 ;  /* 0x0000000819197223 */ /* 0x000fe20000010019 */
[C---:B0-----:R-:W-:Y:S01]  /*1770*/  FADD R29, R24.reuse, -1 ;  /* 0xbf800000181d7421 */ /* 0x041fe20000000000 */
[----:B------:R-:W0:Y:S03]  /*1780*/  FRND R8, R26 ;  /* 0x0000001a00087307 */ /* 0x000e260000201000 */
[----:B------:R-:W-:Y:S01]  /*1790*/  FFMA.FTZ R24, R24, R25, R29 ;  /* 0x0000001918187223 */ /* 0x000fe2000001001d */
[----:B------:R-:W-:-:S05]  /*17a0*/  FADD.FTZ R25, |R3|, -RZ ;  /* 0x800000ff03197221 */ /* 0x000fca0000010200 */
[----:B------:R-:W-:-:S04]  /*17b0*/  FSETP.GEU.AND P3, PT, R25, 0.40999999642372131348, PT ;  /* 0x3ed1eb851900780b */ /* 0x000fc80003f6e000 */
[----:B0-----:R-:W-:-:S05]  /*17c0*/  FSEL R8, R8, RZ, P3 ;  /* 0x000000ff08087208 */ /* 0x001fca0001800000 */
[C---:B------:R-:W-:Y:S01]  /*17d0*/  FFMA.FTZ R25, -R8.reuse, 0.693145751953125, R3 ;  /* 0x3f31720008197823 */ /* 0x040fe20000010103 */
[----:B------:R-:W-:-:S03]  /*17e0*/  FSETP.NEU.AND P4, PT, R8, 128, PT ;  /* 0x430000000800780b */ /* 0x000fc60003f8d000 */
[C---:B------:R-:W-:Y:S01]  /*17f0*/  FFMA.FTZ R25, -R8.reuse, 1.428606765330187045e-06, R25 ;  /* 0x35bfbe8e08197823 */ /* 0x040fe20000010119 */
[----:B------:R-:W-:-:S03]  /*1800*/  FSEL R8, R8, 127, P4 ;  /* 0x42fe000008087808 */ /* 0x000fc60002000000 */
[C---:B------:R-:W-:Y:S01]  /*1810*/  FFMA.FTZ R28, R25.reuse, R0, 0.0083824126049876213074 ;  /* 0x3c095663191c7423 */ /* 0x040fe20000010000 */
[----:B------:R-:W0:Y:S03]  /*1820*/  MUFU.EX2 R26, R8 ;  /* 0x00000008001a7308 */ /* 0x000e260000000800 */
[----:B------:R-:W-:-:S04]  /*1830*/  FFMA.FTZ R28, R25, R28, 0.041667830199003219604 ;  /* 0x3d2aabe3191c7423 */ /* 0x000fc8000001001c */
[----:B------:R-:W-:Y:S01]  /*1840*/  FFMA.FTZ R28, R25, R28, 0.16666397452354431152 ;  /* 0x3e2aa9f6191c7423 */ /* 0x000fe2000001001c */
[----:B------:R-:W-:-:S03]  /*1850*/  FSETP.NEU.AND P3, PT, R20, RZ, PT ;  /* 0x000000ff1400720b */ /* 0x000fc60003f6d000 */
[----:B------:R-:W-:Y:S01]  /*1860*/  FFMA.FTZ R28, R25, R28, 0.49999994039535522461 ;  /* 0x3efffffe191c7423 */ /* 0x000fe2000001001c */
[----:B------:R-:W-:Y:S01]  /*1870*/  FSEL R23, R23, 127, P5 ;  /* 0x42fe000017177808 */ /* 0x000fe20002800000 */
[----:B------:R-:W-:Y:S02]  /*1880*/  @!P5 FADD R24, R24, R24 ;  /* 0x000000181818d221 */ /* 0x000fe40000000000 */
[----:B------:R-:W-:Y:S01]  /*1890*/  FMUL R28, R25, R28 ;  /* 0x0000001c191c7220 */ /* 0x000fe20000400000 */
[----:B------:R-:W-:Y:S01]  /*18a0*/  FSETP.GT.AND P5, PT, R23, 128, PT ;  /* 0x430000001700780b */ /* 0x000fe20003fa4000 */
[----:B0-----:R-:W-:Y:S02]  /*18b0*/  FADD R27, R26, -1 ;  /* 0xbf8000001a1b7421 */ /* 0x001fe40000000000 */
[----:B------:R-:W-:Y:S01]  /*18c0*/  FFMA.FTZ R25, R25, R28, R25 ;  /* 0x0000001c19197223 */ /* 0x000fe20000010019 */
[----:B------:R-:W-:Y:S02]  /*18d0*/  FSEL R24, R24, +INF , !P5 ;  /* 0x7f80000018187808 */ /* 0x000fe40006800000 */
[----:B------:R-:W-:Y:S01]  /*18e0*/  FSETP.GEU.AND P6, PT, R23, -25, PT ;  /* 0xc1c800001700780b */ /* 0x000fe20003fce000 */
[----:B------:R-:W-:Y:S01]  /*18f0*/  FFMA.FTZ R25, R26, R25, R27 ;  /* 0x000000191a197223 */ /* 0x000fe2000001001b */
[----:B------:R-:W-:Y:S01]  /*1900*/  FMUL R26, R7, 1.4426950216293334961 ;  /* 0x3fb8aa3b071a7820 */ /* 0x000fe20000400000 */
[----:B------:R-:W-:Y:S01]  /*1910*/  FADD R23, R20, R20 ;  /* 0x0000001414177221 */ /* 0x000fe20000000000 */
[----:B------:R-:W-:-:S02]  /*1920*/  @P3 FSEL R23, R24, -1, P6 ;  /* 0xbf80000018173808 */ /* 0x000fc40003000000 */
[----:B------:R-:W0:Y:S01]  /*1930*/  FRND R24, R26 ;  /* 0x0000001a00187307 */ /* 0x000e220000201000 */
[----:B------:R-:W-:-:S05]  /*1940*/  FADD.FTZ R27, |R7|, -RZ ;  /* 0x800000ff071b7221 */ /* 0x000fca0000010200 */
[----:B------:R-:W-:-:S04]  /*1950*/  FSETP.GEU.AND P3, PT, R27, 0.40999999642372131348, PT ;  /* 0x3ed1eb851b00780b */ /* 0x000fc80003f6e000 */
[----:B0-----:R-:W-:-:S05]  /*1960*/  FSEL R24, R24, RZ, P3 ;  /* 0x000000ff18187208 */ /* 0x001fca0001800000 */
[----:B------:R-:W-:Y:S01]  /*1970*/  FFMA.FTZ R27, -R24, 0.693145751953125, R7 ;  /* 0x3f317200181b7823 */ /* 0x000fe20000010107 */
[----:B------:R-:W-:-:S03]  /*1980*/  FSETP.GT.AND P6, PT, R8, 128, PT ;  /* 0x430000000800780b */ /* 0x000fc60003fc4000 */
[----:B------:R-:W-:Y:S01]  /*1990*/  FFMA.FTZ R27, -R24, 1.428606765330187045e-06, R27 ;  /* 0x35bfbe8e181b7823 */ /* 0x000fe2000001011b */
[----:B------:R-:W-:-:S03]  /*19a0*/  FSETP.GEU.AND P5, PT, R8, -25, PT ;  /* 0xc1c800000800780b */ /* 0x000fc60003fae000 */
[----:B------:R-:W-:Y:S01]  /*19b0*/  FFMA.FTZ R8, R27, R0, 0.0083824126049876213074 ;  /* 0x3c0956631b087423 */ /* 0x000fe20000010000 */
[----:B------:R-:W-:-:S03]  /*19c0*/  FSETP.NEU.AND P3, PT, R24, 128, PT ;  /* 0x430000001800780b */ /* 0x000fc60003f6d000 */
[----:B------:R-:W-:Y:S01]  /*19d0*/  FFMA.FTZ R8, R27, R8, 0.041667830199003219604 ;  /* 0x3d2aabe31b087423 */ /* 0x000fe20000010008 */
[----:B------:R-:W-:Y:S01]  /*19e0*/  @!P4 FADD R25, R25, R25 ;  /* 0x000000191919c221 */ /* 0x000fe20000000000 */
[----:B------:R-:W-:Y:S02]  /*19f0*/  FSETP.NEU.AND P4, PT, R3, RZ, PT ;  /* 0x000000ff0300720b */ /* 0x000fe40003f8d000 */
[----:B------:R-:W-:Y:S01]  /*1a00*/  FFMA.FTZ R8, R27, R8, 0.16666397452354431152 ;  /* 0x3e2aa9f61b087423 */ /* 0x000fe20000010008 */
[----:B------:R-:W-:-:S03]  /*1a10*/  FSEL R24, R24, 127, P3 ;  /* 0x42fe000018187808 */ /* 0x000fc60001800000 */
[----:B------:R-:W-:Y:S01]  /*1a20*/  FFMA.FTZ R8, R27, R8, 0.49999994039535522461 ;  /* 0x3efffffe1b087423 */ /* 0x000fe20000010008 */
[----:B------:R-:W0:Y:S01]  /*1a30*/  MUFU.EX2 R26, R24 ;  /* 0x00000018001a7308 */ /* 0x000e220000000800 */
[----:B------:R-:W-:Y:S02]  /*1a40*/  FSEL R25, R25, +INF , !P6 ;  /* 0x7f80000019197808 */ /* 0x000fe40007000000 */
[----:B------:R-:W-:-:S04]  /*1a50*/  FMUL R8, R27, R8 ;  /* 0x000000081b087220 */ /* 0x000fc80000400000 */
[----:B------:R-:W-:Y:S01]  /*1a60*/  FFMA.FTZ R27, R27, R8, R27 ;  /* 0x000000081b1b7223 */ /* 0x000fe2000001001b */
[----:B------:R-:W-:Y:S01]  /*1a70*/  FSEL R8, R25, -1, P5 ;  /* 0xbf80000019087808 */ /* 0x000fe20002800000 */
[C---:B------:R-:W-:Y:S01]  /*1a80*/  @!P4 FADD R8, R3.reuse, R3 ;  /* 0x000000030308c221 */ /* 0x040fe20000000000 */
[----:B------:R-:W-:-:S04]  /*1a90*/  FSETP.GT.AND P4, PT, R3, RZ, PT ;  /* 0x000000ff0300720b */ /* 0x000fc80003f84000 */
[----:B------:R-:W-:Y:S01]  /*1aa0*/  FSEL R8, R3, R8, P4 ;  /* 0x0000000803087208 */ /* 0x000fe20002000000 */
[----:B0-----:R-:W-:-:S04]  /*1ab0*/  FADD R3, R26, -1 ;  /* 0xbf8000001a037421 */ /* 0x001fc80000000000 */
[----:B------:R-:W-:Y:S01]  /*1ac0*/  FFMA.FTZ R3, R26, R27, R3 ;  /* 0x0000001b1a037223 */ /* 0x000fe20000010003 */
[----:B------:R-:W-:-:S04]  /*1ad0*/  FMUL R26, R6, 1.4426950216293334961 ;  /* 0x3fb8aa3b061a7820 */ /* 0x000fc80000400000 */
        /* <DEDUP_REMOVED lines=8> */
[----:B------:R-:W-:-:S04]  /*1b60*/  FFMA.FTZ R24, R27, R0, 0.0083824126049876213074 ;  /* 0x3c0956631b187423 */ /* 0x000fc80000010000 */
[----:B------:R-:W-:-:S04]  /*1b70*/  FFMA.FTZ R24, R27, R24, 0.041667830199003219604 ;  /* 0x3d2aabe31b187423 */ /* 0x000fc80000010018 */
[----:B------:R-:W-:Y:S01]  /*1b80*/  FFMA.FTZ R24, R27, R24, 0.16666397452354431152 ;  /* 0x3e2aa9f61b187423 */ /* 0x000fe20000010018 */
[----:B------:R-:W-:-:S03]  /*1b90*/  FSETP.NEU.AND P4, PT, R25, 128, PT ;  /* 0x430000001900780b */ /* 0x000fc60003f8d000 */
[----:B------:R-:W-:Y:S01]  /*1ba0*/  FFMA.FTZ R24, R27, R24, 0.49999994039535522461 ;  /* 0x3efffffe1b187423 */ /* 0x000fe20000010018 */
[----:B------:R-:W-:Y:S01]  /*1bb0*/  @!P3 FADD R3, R3, R3 ;  /* 0x000000030303b221 */ /* 0x000fe20000000000 */
[----:B------:R-:W-:Y:S02]  /*1bc0*/  FSETP.NEU.AND P3, PT, R7, RZ, PT ;  /* 0x000000ff0700720b */ /* 0x000fe40003f6d000 */
[----:B------:R-:W-:Y:S01]  /*1bd0*/  FMUL R24, R27, R24 ;  /* 0x000000181b187220 */ /* 0x000fe20000400000 */
[----:B------:R-:W-:-:S03]  /*1be0*/  FSEL R25, R25, 127, P4 ;  /* 0x42fe000019197808 */ /* 0x000fc60002000000 */
[----:B------:R-:W-:Y:S02]  /*1bf0*/  FFMA.FTZ R27, R27, R24, R27 ;  /* 0x000000181b1b7223 */ /* 0x000fe4000001001b */
[----:B------:R-:W0:Y:S01]  /*1c00*/  MUFU.EX2 R24, R25 ;  /* 0x0000001900187308 */ /* 0x000e220000000800 */
[----:B------:R-:W-:-:S04]  /*1c10*/  FSEL R3, R3, +INF , !P6 ;  /* 0x7f80000003037808 */ /* 0x000fc80007000000 */
[----:B------:R-:W-:Y:S01]  /*1c20*/  FSEL R26, R3, -1, P5 ;  /* 0xbf800000031a7808 */ /* 0x000fe20002800000 */
[C---:B------:R-:W-:Y:S01]  /*1c30*/  @!P3 FADD R26, R7.reuse, R7 ;  /* 0x00000007071ab221 */ /* 0x040fe20000000000 */
[----:B------:R-:W-:-:S04]  /*1c40*/  FSETP.GT.AND P3, PT, R7, RZ, PT ;  /* 0x000000ff0700720b */ /* 0x000fc80003f64000 */
[----:B------:R-:W-:Y:S01]  /*1c50*/  FSEL R3, R7, R26, P3 ;  /* 0x0000001a07037208 */ /* 0x000fe20001800000 */
[----:B0-----:R-:W-:Y:S01]  /*1c60*/  FADD R7, R24, -1 ;  /* 0xbf80000018077421 */ /* 0x001fe20000000000 */
[----:B------:R-:W-:-:S03]  /*1c70*/  FSETP.NEU.AND P5, PT, R6, RZ, PT ;  /* 0x000000ff0600720b */ /* 0x000fc60003fad000 */
[----:B------:R-:W-:Y:S01]  /*1c80*/  FFMA.FTZ R7, R24, R27, R7 ;  /* 0x0000001b18077223 */ /* 0x000fe20000010007 */
[----:B------:R-:W-:-:S03]  /*1c90*/  FSETP.GT.AND P3, PT, R25, 128, PT ;  /* 0x430000001900780b */ /* 0x000fc60003f64000 */
[----:B------:R-:W-:Y:S01]  /*1ca0*/  @!P4 FADD R7, R7, R7 ;  /* 0x000000070707c221 */ /* 0x000fe20000000000 */
[----:B------:R-:W-:-:S04]  /*1cb0*/  FSETP.GEU.AND P4, PT, R25, -25, PT ;  /* 0xc1c800001900780b */ /* 0x000fc80003f8e000 */
[----:B------:R-:W-:Y:S02]  /*1cc0*/  FSEL R7, R7, +INF , !P3 ;  /* 0x7f80000007077808 */ /* 0x000fe40005800000 */
[C---:B------:R-:W-:Y:S02]  /*1cd0*/  FSETP.GT.AND P3, PT, R6.reuse, RZ, PT ;  /* 0x000000ff0600720b */ /* 0x040fe40003f64000 */
[----:B------:R-:W-:Y:S01]  /*1ce0*/  FSEL R25, R7, -1, P4 ;  /* 0xbf80000007197808 */ /* 0x000fe20002000000 */
[----:B------:R-:W-:-:S05]  /*1cf0*/  @!P5 FADD R25, R6, R6 ;  /* 0x000000060619d221 */ /* 0x000fca0000000000 */
[----:B------:R-:W-:Y:S01]  /*1d00*/  FSEL R24, R6, R25, P3 ;  /* 0x0000001906187208 */ /* 0x000fe20001800000 */
[----:B------:R-:W-:-:S04]  /*1d10*/  FADD R7, R10, R3 ;  /* 0x000000030a077221 */ /* 0x000fc80000000000 */
[----:B------:R-:W-:Y:S01]  /*1d20*/  FADD R6, R9, R24 ;  /* 0x0000001809067221 */ /* 0x000fe20000000000 */
[----:B------:R-:W-:-:S03]  /*1d30*/  FMUL R27, R7, 1.4426950216293334961 ;  /* 0x3fb8aa3b071b7820 */ /* 0x000fc60000400000 */
[----:B------:R-:W-:Y:S01]  /*1d40*/  FMUL R25, R6, 1.4426950216293334961 ;  /* 0x3fb8aa3b06197820 */ /* 0x000fe20000400000 */
[----:B------:R-:W0:Y:S01]  /*1d50*/  FRND R26, R27 ;  /* 0x0000001b001a7307 */ /* 0x000e220000201000 */
[----:B------:R-:W-:Y:S01]  /*1d60*/  FSETP.GT.AND P4, PT, R3, -R10, PT ;  /* 0x8000000a0300720b */ /* 0x000fe20003f84000 */
[----:B------:R-:W-:-:S06]  /*1d70*/  FADD.FTZ R10, |R7|, -RZ ;  /* 0x800000ff070a7221 */ /* 0x000fcc0000010200 */
[----:B------:R-:W1:Y:S01]  /*1d80*/  FRND R25, R25 ;  /* 0x0000001900197307 */ /* 0x000e620000201000 */
[----:B------:R-:W-:Y:S01]  /*1d90*/  FADD.FTZ R3, |R6|, -RZ ;  /* 0x800000ff06037221 */ /* 0x000fe20000010200 */
[----:B------:R-:W-:-:S04]  /*1da0*/  FSETP.GEU.AND P5, PT, R10, 0.40999999642372131348, PT ;  /* 0x3ed1eb850a00780b */ /* 0x000fc80003fae000 */
[----:B------:R-:W-:Y:S02]  /*1db0*/  FSETP.GEU.AND P3, PT, R3, 0.40999999642372131348, PT ;  /* 0x3ed1eb850300780b */ /* 0x000fe40003f6e000 */
[----:B0-----:R-:W-:Y:S02]  /*1dc0*/  FSEL R26, R26, RZ, P5 ;  /* 0x000000ff1a1a7208 */ /* 0x001fe40002800000 */
[----:B-1----:R-:W-:Y:S02]  /*1dd0*/  FSEL R3, R25, RZ, P3 ;  /* 0x000000ff19037208 */ /* 0x002fe40001800000 */
[----:B------:R-:W-:Y:S01]  /*1de0*/  FSETP.GT.AND P3, PT, R24, -R9, PT ;  /* 0x800000091800720b */ /* 0x000fe20003f64000 */
[C---:B------:R-:W-:Y:S02]  /*1df0*/  FFMA.FTZ R9, -R26.reuse, 0.693145751953125, R7 ;  /* 0x3f3172001a097823 */ /* 0x040fe40000010107 */
[----:B------:R-:W-:Y:S02]  /*1e00*/  FFMA.FTZ R10, -R3, 0.693145751953125, R6 ;  /* 0x3f317200030a7823 */ /* 0x000fe40000010106 */
[----:B------:R-:W-:-:S02]  /*1e10*/  FFMA.FTZ R25, -R26, 1.428606765330187045e-06, R9 ;  /* 0x35bfbe8e1a197823 */ /* 0x000fc40000010109 */
[----:B------:R-:W-:-:S04]  /*1e20*/  FFMA.FTZ R9, -R3, 1.428606765330187045e-06, R10 ;  /* 0x35bfbe8e03097823 */ /* 0x000fc8000001010a */
[----:B------:R-:W-:-:S04]  /*1e30*/  FFMA.FTZ R24, R9, R0, 0.0083824126049876213074 ;  /* 0x3c09566309187423 */ /* 0x000fc80000010000 */
[----:B------:R-:W-:-:S04]  /*1e40*/  FFMA.FTZ R24, R9, R24, 0.041667830199003219604 ;  /* 0x3d2aabe309187423 */ /* 0x000fc80000010018 */
[----:B------:R-:W-:-:S04]  /*1e50*/  FFMA.FTZ R24, R9, R24, 0.16666397452354431152 ;  /* 0x3e2aa9f609187423 */ /* 0x000fc80000010018 */
[----:B------:R-:W-:Y:S01]  /*1e60*/  FFMA.FTZ R24, R9, R24, 0.49999994039535522461 ;  /* 0x3efffffe09187423 */ /* 0x000fe20000010018 */
[----:B------:R-:W-:-:S03]  /*1e70*/  FFMA.FTZ R10, R25, R0, 0.0083824126049876213074 ;  /* 0x3c095663190a7423 */ /* 0x000fc60000010000 */
[----:B------:R-:W-:Y:S01]  /*1e80*/  FMUL R24, R9, R24 ;  /* 0x0000001809187220 */ /* 0x000fe20000400000 */
[----:B------:R-:W-:-:S03]  /*1e90*/  FFMA.FTZ R10, R25, R10, 0.041667830199003219604 ;  /* 0x3d2aabe3190a7423 */ /* 0x000fc6000001000a */
[----:B------:R-:W-:Y:S01]  /*1ea0*/  FFMA.FTZ R9, R9, R24, R9 ;  /* 0x0000001809097223 */ /* 0x000fe20000010009 */
[----:B------:R-:W-:Y:S01]  /*1eb0*/  FADD R24, R11, R8 ;  /* 0x000000080b187221 */ /* 0x000fe20000000000 */
[----:B------:R-:W-:-:S03]  /*1ec0*/  FFMA.FTZ R10, R25, R10, 0.16666397452354431152 ;  /* 0x3e2aa9f6190a7423 */ /* 0x000fc6000001000a */
[----:B------:R-:W-:Y:S01]  /*1ed0*/  FMUL R28, R24, 1.4426950216293334961 ;  /* 0x3fb8aa3b181c7820 */ /* 0x000fe20000400000 */
[----:B------:R-:W-:-:S04]  /*1ee0*/  FFMA.FTZ R10, R25, R10, 0.49999994039535522461 ;  /* 0x3efffffe190a7423 */ /* 0x000fc8000001000a */
[C---:B------:R-:W-:Y:S01]  /*1ef0*/  FMUL R10, R25.reuse, R10 ;  /* 0x0000000a190a7220 */ /* 0x040fe20000400000 */
[----:B------:R-:W0:Y:S03]  /*1f00*/  FRND R28, R28 ;  /* 0x0000001c001c7307 */ /* 0x000e260000201000 */
[----:B------:R-:W-:Y:S01]  /*1f10*/  FFMA.FTZ R10, R25, R10, R25 ;  /* 0x0000000a190a7223 */ /* 0x000fe20000010019 */
[----:B------:R-:W-:-:S05]  /*1f20*/  FADD.FTZ R25, |R24|, -RZ ;  /* 0x800000ff18197221 */ /* 0x000fca0000010200 */
[----:B------:R-:W-:-:S04]  /*1f30*/  FSETP.GEU.AND P5, PT, R25, 0.40999999642372131348, PT ;  /* 0x3ed1eb851900780b */ /* 0x000fc80003fae000 */
[----:B0-----:R-:W-:Y:S02]  /*1f40*/  FSEL R27, R28, RZ, P5 ;  /* 0x000000ff1c1b7208 */ /* 0x001fe40002800000 */
[----:B------:R-:W-:-:S03]  /*1f50*/  FSETP.NEU.AND P5, PT, R26, 128, PT ;  /* 0x430000001a00780b */ /* 0x000fc60003fad000 */
[----:B------:R-:W-:Y:S01]  /*1f60*/  FFMA.FTZ R25, -R27, 0.693145751953125, R24 ;  /* 0x3f3172001b197823 */ /* 0x000fe20000010118 */
[----:B------:R-:W-:-:S03]  /*1f70*/  FSEL R26, R26, 127, P5 ;  /* 0x42fe00001a1a7808 */ /* 0x000fc60002800000 */
[----:B------:R-:W-:Y:S02]  /*1f80*/  FFMA.FTZ R25, -R27, 1.428606765330187045e-06, R25 ;  /* 0x35bfbe8e1b197823 */ /* 0x000fe40000010119 */
[----:B------:R-:W0:Y:S01]  /*1f90*/  MUFU.EX2 R27, R26 ;  /* 0x0000001a001b7308 */ /* 0x000e220000000800 */
[----:B------:R-:W-:Y:S01]  /*1fa0*/  FSEL R13, R13, R22, P0 ;  /* 0x000000160d0d7208 */ /* 0x000fe20000000000 */
[----:B------:R-:W-:Y:S01]  /*1fb0*/  FFMA.FTZ R0, R25, R0, 0.0083824126049876213074 ;  /* 0x3c09566319007423 */ /* 0x000fe20000010000 */
[----:B------:R-:W-:Y:S02]  /*1fc0*/  FSETP.NEU.AND P6, PT, R7, RZ, PT ;  /* 0x000000ff0700720b */ /* 0x000fe40003fcd000 */
[----:B------:R-:W-:Y:S01]  /*1fd0*/  FSETP.GT.AND P0, PT, R8, -R11, PT ;  /* 0x8000000b0800720b */ /* 0x000fe20003f04000 */
[----:B------:R-:W-:Y:S01]  /*1fe0*/  FFMA.FTZ R0, R25, R0, 0.041667830199003219604 ;  /* 0x3d2aabe319007423 */ /* 0x000fe20000010000 */
[----:B0-----:R-:W-:-:S04]  /*1ff0*/  FADD R22, R27, -1 ;  /* 0xbf8000001b167421 */ /* 0x001fc80000000000 */
[----:B------:R-:W-:Y:S01]  /*2000*/  FFMA.FTZ R10, R27, R10, R22 ;  /* 0x0000000a1b0a7223 */ /* 0x000fe20000010016 */
[----:B------:R-:W-:-:S03]  /*2010*/  FADD R8, R11, R8 ;  /* 0x000000080b087221 */ /* 0x000fc60000000000 */
[----:B------:R-:W-:Y:S01]  /*2020*/  @!P5 FADD R10, R10, R10 ;  /* 0x0000000a0a0ad221 */ /* 0x000fe20000000000 */
[----:B------:R-:W-:Y:S01]  /*2030*/  FSETP.GT.AND P5, PT, R26, 128, PT ;  /* 0x430000001a00780b */ /* 0x000fe20003fa4000 */
[----:B------:R-:W-:Y:S01]  /*2040*/  FFMA.FTZ R0, R25, R0, 0.16666397452354431152 ;  /* 0x3e2aa9f619007423 */ /* 0x000fe20000010000 */
[----:B------:R-:W-:Y:S02]  /*2050*/  FADD.FTZ R22, |R8|, -RZ ;  /* 0x800000ff08167221 */ /* 0x000fe40000010200 */
[----:B------:R-:W-:Y:S02]  /*2060*/  FSEL R11, R10, +INF , !P5 ;  /* 0x7f8000000a0b7808 */ /* 0x000fe40006800000 */
[----:B------:R-:W-:Y:S01]  /*2070*/  FSETP.GEU.AND P5, PT, R26, -25, PT ;  /* 0xc1c800001a00780b */ /* 0x000fe20003fae000 */
[----:B------:R-:W-:Y:S01]  /*2080*/  FADD R10, R7, R7 ;  /* 0x00000007070a7221 */ /* 0x000fe20000000000 */
[----:B------:R-:W-:Y:S02]  /*2090*/  FFMA.FTZ R0, R25, R0, 0.49999994039535522461 ;  /* 0x3efffffe19007423 */ /* 0x000fe40000010000 */
[----:B------:R-:W-:-:S02]  /*20a0*/  @P6 FSEL R10, R11, -1, P5 ;  /* 0xbf8000000b0a6808 */ /* 0x000fc40002800000 */
[----:B------:R-:W-:Y:S02]  /*20b0*/  FSETP.NEU.AND P6, PT, R3, 128, PT ;  /* 0x430000000300780b */ /* 0x000fe40003fcd000 */
[----:B------:R-:W-:Y:S01]  /*20c0*/  FSETP.GEU.AND P5, PT, R22, 0.40999999642372131348, PT ;  /* 0x3ed1eb851600780b */ /* 0x000fe20003fae000 */
[----:B------:R-:W-:Y:S01]  /*20d0*/  FMUL R22, R25, R0 ;  /* 0x0000000019167220 */ /* 0x000fe20000400000 */
[----:B------:R-:W-:-:S03]  /*20e0*/  FSEL R3, R3, 127, P6 ;  /* 0x42fe000003037808 */ /* 0x000fc60003000000 */
[----:B------:R-:W-:Y:S01]  /*20f0*/  FFMA.FTZ R25, R25, R22, R25 ;  /* 0x0000001619197223 */ /* 0x000fe20000010019 */
[----:B------:R-:W-:Y:S01]  /*2100*/  FMUL R22, R8, 1.4426950216293334961 ;  /* 0x3fb8aa3b08167820 */ /* 0x000fe20000400000 */
[----:B------:R-:W0:Y:S08]  /*2110*/  MUFU.EX2 R0, R3 ;  /* 0x0000000300007308 */ /* 0x000e300000000800 */
[----:B------:R-:W1:Y:S01]  /*2120*/  FRND R22, R22 ;  /* 0x0000001600167307 */ /* 0x000e620000201000 */
[----:B0-----:R-:W-:-:S04]  /*2130*/  FADD R11, R0, -1 ;  /* 0xbf800000000b7421 */ /* 0x001fc80000000000 */
[----:B------:R-:W-:Y:S01]  /*2140*/  FFMA.FTZ R9, R0, R9, R11 ;  /* 0x0000000900097223 */ /* 0x000fe2000001000b */
[----:B-1----:R-:W-:Y:S02]  /*2150*/  FSEL R0, R22, RZ, P5 ;  /* 0x000000ff16007208 */ /* 0x002fe40002800000 */
[----:B------:R-:W-:Y:S01]  /*2160*/  FSETP.NEU.AND P5, PT, R6, RZ, PT ;  /* 0x000000ff0600720b */ /* 0x000fe20003fad000 */
[----:B------:R-:W-:Y:S01]  /*2170*/  @!P6 FADD R9, R9, R9 ;  /* 0x000000090909e221 */ /* 0x000fe20000000000 */
[----:B------:R-:W-:-:S04]  /*2180*/  FSETP.GT.AND P6, PT, R3, 128, PT ;  /* 0x430000000300780b */ /* 0x000fc80003fc4000 */
[----:B------:R-:W-:Y:S02]  /*2190*/  FSEL R9, R9, +INF , !P6 ;  /* 0x7f80000009097808 */ /* 0x000fe40007000000 */
[----:B------:R-:W-:Y:S01]  /*21a0*/  FSETP.GEU.AND P6, PT, R3, -25, PT ;  /* 0xc1c800000300780b */ /* 0x000fe20003fce000 */
[----:B------:R-:W-:-:S04]  /*21b0*/  FADD R11, R6, R6 ;  /* 0x00000006060b7221 */ /* 0x000fc80000000000 */
[----:B------:R-:W-:Y:S02]  /*21c0*/  @P5 FSEL R11, R9, -1, P6 ;  /* 0xbf800000090b5808 */ /* 0x000fe40003000000 */
[----:B------:R-:W-:-:S04]  /*21d0*/  FSETP.NEU.AND P5, PT, R0, 128, PT ;  /* 0x430000000000780b */ /* 0x000fc80003fad000 */
[----:B------:R-:W-:-:S04]  /*21e0*/  FSEL R0, R0, 127, P5 ;  /* 0x42fe000000007808 */ /* 0x000fc80002800000 */
[----:B------:R-:W0:Y:S02]  /*21f0*/  MUFU.EX2 R3, R0 ;  /* 0x0000000000037308 */ /* 0x000e240000000800 */
[----:B0-----:R-:W-:-:S04]  /*2200*/  FADD R22, R3, -1 ;  /* 0xbf80000003167421 */ /* 0x001fc80000000000 */
[----:B------:R-:W-:-:S04]  /*2210*/  FFMA.FTZ R22, R3, R25, R22 ;  /* 0x0000001903167223 */ /* 0x000fc80000010016 */
[----:B------:R-:W-:Y:S01]  /*2220*/  @!P5 FADD R22, R22, R22 ;  /* 0x000000161616d221 */ /* 0x000fe20000000000 */
[----:B------:R-:W-:Y:S02]  /*2230*/  FSETP.NEU.AND P5, PT, R8, RZ, PT ;  /* 0x000000ff0800720b */ /* 0x000fe40003fad000 */
[----:B------:R-:W0:Y:S01]  /*2240*/  LDC.64 R8, c[0x0][0x218] ;  /* 0x00008600ff087b82 */ /* 0x000e220000000a00 */
[----:B------:R-:W-:-:S04]  /*2250*/  FSETP.GT.AND P6, PT, R0, 128, PT ;  /* 0x430000000000780b */ /* 0x000fc80003fc4000 */
[----:B------:R-:W-:Y:S02]  /*2260*/  FSEL R22, R22, +INF , !P6 ;  /* 0x7f80000016167808 */ /* 0x000fe40007000000 */
[----:B------:R-:W-:-:S04]  /*2270*/  FSETP.GEU.AND P6, PT, R0, -25, PT ;  /* 0xc1c800000000780b */ /* 0x000fc80003fce000 */
[----:B------:R-:W-:Y:S01]  /*2280*/  FSEL R25, R22, -1, P6 ;  /* 0xbf80000016197808 */ /* 0x000fe20003000000 */
[----:B------:R-:W-:Y:S01]  /*2290*/  @!P5 FADD R25, R24, R24 ;  /* 0x000000181819d221 */ /* 0x000fe20000000000 */
[----:B------:R-:W-:Y:S02]  /*22a0*/  FSEL R12, R12, R21, P1 ;  /* 0x000000150c0c7208 */ /* 0x000fe40000800000 */
[----:B------:R-:W-:Y:S01]  /*22b0*/  FSEL R10, R7, R10, P4 ;  /* 0x0000000a070a7208 */ /* 0x000fe20002000000 */
[----:B------:R-:W-:Y:S01]  /*22c0*/  STG.E.128 desc[UR4][R4.64+0x800], R16 ;  /* 0x0008001004007986 */ /* 0x000fe2000c101d04 */
[----:B0-----:R-:W-:Y:S01]  /*22d0*/  IMAD.WIDE R2, R2, 0x4, R8 ;  /* 0x0000000402027825 */ /* 0x001fe200078e0208 */
[----:B------:R-:W-:Y:S02]  /*22e0*/  FSEL R9, R6, R11, P3 ;  /* 0x0000000b06097208 */ /* 0x000fe40001800000 */
[----:B------:R-:W-:Y:S02]  /*22f0*/  FSEL R8, R20, R23, P2 ;  /* 0x0000001714087208 */ /* 0x000fe40001000000 */
[----:B------:R-:W-:Y:S01]  /*2300*/  FSEL R11, R24, R25, P0 ;  /* 0x00000019180b7208 */ /* 0x000fe20000000000 */
[----:B------:R-:W-:Y:S04]  /*2310*/  STG.E.128 desc[UR4][R2.64], R12 ;  /* 0x0000000c02007986 */ /* 0x000fe8000c101d04 */
[----:B------:R-:W-:Y:S01]  /*2320*/  STG.E.128 desc[UR4][R2.64+0x800], R8 ;  /* 0x0008000802007986 */ /* 0x000fe2000c101d04 */
[----:B------:R-:W-:Y:S05]  /*2330*/  EXIT ;  /* 0x000000000000794d */ /* 0x000fea0003800000 */
.L_x_0:
[----:B------:R-:W-:-:S00]  /*2340*/  BRA `(.L_x_0) ;  /* 0xfffffffc00fc7947 */ /* 0x000fc0000383ffff */
[----:B------:R-:W-:-:S00]  /*2350*/  NOP ;  /* 0x0000000000007918 */ /* 0x000fc00000000000 */
        /* <DEDUP_REMOVED lines=10> */
.L_x_1:


//--------------------- .nv.global.init           --------------------------
	.section	.nv.global.init,"aw",@progbits
.nv.global.init:
	.type		_$_str,@object
	.size		_$_str,(_$_str_$_2 - _$_str)
_$_str:
        /*0000*/ 	.byte	0x5f, 0x5f, 0x43, 0x55, 0x44, 0x41, 0x5f, 0x46, 0x54, 0x5a, 0x00
	.type		_$_str_$_2,@object
	.size		_$_str_$_2,(.L_1 - _$_str_$_2)
_$_str_$_2:
        /*000b*/ 	.byte	0x5f, 0x5f, 0x43, 0x55, 0x44, 0x41, 0x5f, 0x50, 0x52, 0x45, 0x43, 0x5f, 0x53, 0x51, 0x52, 0x54
        /*001b*/ 	.byte	0x00
.L_1:


//--------------------- .nv.constant0.triton_poi_fused__native_batch_norm_legit_no_training_add_convolution_elu_4 --------------------------
	.section	.nv.constant0.triton_poi_fused__native_batch_norm_legit_no_training_add_convolution_elu_4,"a",@progbits
	.sectionflags	@""
	.align	4
.nv.constant0.triton_poi_fused__native_batch_norm_legit_no_training_add_convolution_elu_4:
	.zero		596
